//
// Generated by NVIDIA NVVM Compiler
//
// Compiler Build ID: CL-36424714
// Cuda compilation tools, release 13.0, V13.0.88
// Based on NVVM 20.0.0
//

.version 9.0
.target sm_100
.address_size 64

	// .globl	cast_i64_to_i32
.extern .shared .align 16 .b8 sdata[];

.visible .entry cast_i64_to_i32(
	.param .u64 .ptr .align 1 cast_i64_to_i32_param_0,
	.param .u64 .ptr .align 1 cast_i64_to_i32_param_1,
	.param .u32 cast_i64_to_i32_param_2
)
{
	.reg .pred 	%p<2>;
	.reg .b32 	%r<6>;
	.reg .b64 	%rd<10>;

	ld.param.u64 	%rd1, [cast_i64_to_i32_param_0];
	ld.param.u64 	%rd2, [cast_i64_to_i32_param_1];
	ld.param.u32 	%r2, [cast_i64_to_i32_param_2];
	mov.u32 	%r3, %ctaid.x;
	mov.u32 	%r4, %ntid.x;
	mov.u32 	%r5, %tid.x;
	mad.lo.s32 	%r1, %r3, %r4, %r5;
	setp.ge.s32 	%p1, %r1, %r2;
	@%p1 bra 	$L__BB0_2;
	cvta.to.global.u64 	%rd3, %rd1;
	cvta.to.global.u64 	%rd4, %rd2;
	mul.wide.s32 	%rd5, %r1, 8;
	add.s64 	%rd6, %rd3, %rd5;
	ld.global.u64 	%rd7, [%rd6];
	mul.wide.s32 	%rd8, %r1, 4;
	add.s64 	%rd9, %rd4, %rd8;
	st.global.u32 	[%rd9], %rd7;
$L__BB0_2:
	ret;

}
	// .globl	compute_levels_lower_iter
.visible .entry compute_levels_lower_iter(
	.param .u64 .ptr .align 1 compute_levels_lower_iter_param_0,
	.param .u64 .ptr .align 1 compute_levels_lower_iter_param_1,
	.param .u64 .ptr .align 1 compute_levels_lower_iter_param_2,
	.param .u64 .ptr .align 1 compute_levels_lower_iter_param_3,
	.param .u32 compute_levels_lower_iter_param_4
)
{
	.reg .pred 	%p<41>;
	.reg .b32 	%r<208>;
	.reg .b64 	%rd<80>;

	ld.param.u64 	%rd8, [compute_levels_lower_iter_param_0];
	ld.param.u64 	%rd10, [compute_levels_lower_iter_param_1];
	ld.param.u64 	%rd11, [compute_levels_lower_iter_param_2];
	ld.param.u64 	%rd9, [compute_levels_lower_iter_param_3];
	ld.param.u32 	%r119, [compute_levels_lower_iter_param_4];
	cvta.to.global.u64 	%rd1, %rd10;
	cvta.to.global.u64 	%rd2, %rd11;
	mov.u32 	%r120, %ctaid.x;
	mov.u32 	%r121, %ntid.x;
	mov.u32 	%r122, %tid.x;
	mad.lo.s32 	%r1, %r120, %r121, %r122;
	setp.ge.s32 	%p1, %r1, %r119;
	@%p1 bra 	$L__BB1_74;
	cvta.to.global.u64 	%rd12, %rd8;
	mul.wide.s32 	%rd13, %r1, 4;
	add.s64 	%rd14, %rd12, %rd13;
	ld.global.u32 	%r183, [%rd14];
	ld.global.u32 	%r3, [%rd14+4];
	setp.ge.s32 	%p2, %r183, %r3;
	mov.b32 	%r166, -1;
	@%p2 bra 	$L__BB1_72;
	sub.s32 	%r4, %r3, %r183;
	and.b32  	%r5, %r4, 15;
	sub.s32 	%r126, %r183, %r3;
	setp.gt.u32 	%p3, %r126, -16;
	mov.b32 	%r166, -1;
	@%p3 bra 	$L__BB1_37;
	and.b32  	%r128, %r4, -16;
	neg.s32 	%r163, %r128;
	add.s64 	%rd3, %rd1, 32;
	mov.b32 	%r166, -1;
$L__BB1_4:
	.pragma "nounroll";
	mul.wide.s32 	%rd15, %r183, 4;
	add.s64 	%rd4, %rd3, %rd15;
	ld.global.u32 	%r10, [%rd4+-32];
	setp.ge.s32 	%p4, %r10, %r1;
	@%p4 bra 	$L__BB1_6;
	mul.wide.s32 	%rd16, %r10, 4;
	add.s64 	%rd17, %rd2, %rd16;
	ld.global.u32 	%r129, [%rd17];
	max.s32 	%r166, %r166, %r129;
$L__BB1_6:
	ld.global.u32 	%r13, [%rd4+-28];
	setp.ge.s32 	%p5, %r13, %r1;
	@%p5 bra 	$L__BB1_8;
	mul.wide.s32 	%rd18, %r13, 4;
	add.s64 	%rd19, %rd2, %rd18;
	ld.global.u32 	%r130, [%rd19];
	max.s32 	%r166, %r166, %r130;
$L__BB1_8:
	ld.global.u32 	%r16, [%rd4+-24];
	setp.ge.s32 	%p6, %r16, %r1;
	@%p6 bra 	$L__BB1_10;
	mul.wide.s32 	%rd20, %r16, 4;
	add.s64 	%rd21, %rd2, %rd20;
	ld.global.u32 	%r131, [%rd21];
	max.s32 	%r166, %r166, %r131;
$L__BB1_10:
	ld.global.u32 	%r19, [%rd4+-20];
	setp.ge.s32 	%p7, %r19, %r1;
	@%p7 bra 	$L__BB1_12;
	mul.wide.s32 	%rd22, %r19, 4;
	add.s64 	%rd23, %rd2, %rd22;
	ld.global.u32 	%r132, [%rd23];
	max.s32 	%r166, %r166, %r132;
$L__BB1_12:
	ld.global.u32 	%r22, [%rd4+-16];
	setp.ge.s32 	%p8, %r22, %r1;
	@%p8 bra 	$L__BB1_14;
	mul.wide.s32 	%rd24, %r22, 4;
	add.s64 	%rd25, %rd2, %rd24;
	ld.global.u32 	%r133, [%rd25];
	max.s32 	%r166, %r166, %r133;
$L__BB1_14:
	ld.global.u32 	%r25, [%rd4+-12];
	setp.ge.s32 	%p9, %r25, %r1;
	@%p9 bra 	$L__BB1_16;
	mul.wide.s32 	%rd26, %r25, 4;
	add.s64 	%rd27, %rd2, %rd26;
	ld.global.u32 	%r134, [%rd27];
	max.s32 	%r166, %r166, %r134;
$L__BB1_16:
	ld.global.u32 	%r28, [%rd4+-8];
	setp.ge.s32 	%p10, %r28, %r1;
	@%p10 bra 	$L__BB1_18;
	mul.wide.s32 	%rd28, %r28, 4;
	add.s64 	%rd29, %rd2, %rd28;
	ld.global.u32 	%r135, [%rd29];
	max.s32 	%r166, %r166, %r135;
$L__BB1_18:
	ld.global.u32 	%r31, [%rd4+-4];
	setp.ge.s32 	%p11, %r31, %r1;
	@%p11 bra 	$L__BB1_20;
	mul.wide.s32 	%rd30, %r31, 4;
	add.s64 	%rd31, %rd2, %rd30;
	ld.global.u32 	%r136, [%rd31];
	max.s32 	%r166, %r166, %r136;
$L__BB1_20:
	ld.global.u32 	%r34, [%rd4];
	setp.ge.s32 	%p12, %r34, %r1;
	@%p12 bra 	$L__BB1_22;
	mul.wide.s32 	%rd32, %r34, 4;
	add.s64 	%rd33, %rd2, %rd32;
	ld.global.u32 	%r137, [%rd33];
	max.s32 	%r166, %r166, %r137;
$L__BB1_22:
	ld.global.u32 	%r37, [%rd4+4];
	setp.ge.s32 	%p13, %r37, %r1;
	@%p13 bra 	$L__BB1_24;
	mul.wide.s32 	%rd34, %r37, 4;
	add.s64 	%rd35, %rd2, %rd34;
	ld.global.u32 	%r138, [%rd35];
	max.s32 	%r166, %r166, %r138;
$L__BB1_24:
	ld.global.u32 	%r40, [%rd4+8];
	setp.ge.s32 	%p14, %r40, %r1;
	@%p14 bra 	$L__BB1_26;
	mul.wide.s32 	%rd36, %r40, 4;
	add.s64 	%rd37, %rd2, %rd36;
	ld.global.u32 	%r139, [%rd37];
	max.s32 	%r166, %r166, %r139;
$L__BB1_26:
	ld.global.u32 	%r43, [%rd4+12];
	setp.ge.s32 	%p15, %r43, %r1;
	@%p15 bra 	$L__BB1_28;
	mul.wide.s32 	%rd38, %r43, 4;
	add.s64 	%rd39, %rd2, %rd38;
	ld.global.u32 	%r140, [%rd39];
	max.s32 	%r166, %r166, %r140;
$L__BB1_28:
	ld.global.u32 	%r46, [%rd4+16];
	setp.ge.s32 	%p16, %r46, %r1;
	@%p16 bra 	$L__BB1_30;
	mul.wide.s32 	%rd40, %r46, 4;
	add.s64 	%rd41, %rd2, %rd40;
	ld.global.u32 	%r141, [%rd41];
	max.s32 	%r166, %r166, %r141;
$L__BB1_30:
	ld.global.u32 	%r49, [%rd4+20];
	setp.ge.s32 	%p17, %r49, %r1;
	@%p17 bra 	$L__BB1_32;
	mul.wide.s32 	%rd42, %r49, 4;
	add.s64 	%rd43, %rd2, %rd42;
	ld.global.u32 	%r142, [%rd43];
	max.s32 	%r166, %r166, %r142;
$L__BB1_32:
	ld.global.u32 	%r52, [%rd4+24];
	setp.ge.s32 	%p18, %r52, %r1;
	@%p18 bra 	$L__BB1_34;
	mul.wide.s32 	%rd44, %r52, 4;
	add.s64 	%rd45, %rd2, %rd44;
	ld.global.u32 	%r143, [%rd45];
	max.s32 	%r166, %r166, %r143;
$L__BB1_34:
	ld.global.u32 	%r55, [%rd4+28];
	setp.ge.s32 	%p19, %r55, %r1;
	@%p19 bra 	$L__BB1_36;
	mul.wide.s32 	%rd46, %r55, 4;
	add.s64 	%rd47, %rd2, %rd46;
	ld.global.u32 	%r144, [%rd47];
	max.s32 	%r166, %r166, %r144;
$L__BB1_36:
	add.s32 	%r183, %r183, 16;
	add.s32 	%r163, %r163, 16;
	setp.ne.s32 	%p20, %r163, 0;
	@%p20 bra 	$L__BB1_4;
$L__BB1_37:
	setp.eq.s32 	%p21, %r5, 0;
	@%p21 bra 	$L__BB1_72;
	and.b32  	%r63, %r4, 7;
	setp.lt.u32 	%p22, %r5, 8;
	@%p22 bra 	$L__BB1_56;
	mul.wide.s32 	%rd48, %r183, 4;
	add.s64 	%rd5, %rd1, %rd48;
	ld.global.u32 	%r64, [%rd5];
	setp.ge.s32 	%p23, %r64, %r1;
	@%p23 bra 	$L__BB1_41;
	mul.wide.s32 	%rd49, %r64, 4;
	add.s64 	%rd50, %rd2, %rd49;
	ld.global.u32 	%r146, [%rd50];
	max.s32 	%r166, %r166, %r146;
$L__BB1_41:
	ld.global.u32 	%r67, [%rd5+4];
	setp.ge.s32 	%p24, %r67, %r1;
	@%p24 bra 	$L__BB1_43;
	mul.wide.s32 	%rd51, %r67, 4;
	add.s64 	%rd52, %rd2, %rd51;
	ld.global.u32 	%r147, [%rd52];
	max.s32 	%r166, %r166, %r147;
$L__BB1_43:
	ld.global.u32 	%r70, [%rd5+8];
	setp.ge.s32 	%p25, %r70, %r1;
	@%p25 bra 	$L__BB1_45;
	mul.wide.s32 	%rd53, %r70, 4;
	add.s64 	%rd54, %rd2, %rd53;
	ld.global.u32 	%r148, [%rd54];
	max.s32 	%r166, %r166, %r148;
$L__BB1_45:
	ld.global.u32 	%r73, [%rd5+12];
	setp.ge.s32 	%p26, %r73, %r1;
	@%p26 bra 	$L__BB1_47;
	mul.wide.s32 	%rd55, %r73, 4;
	add.s64 	%rd56, %rd2, %rd55;
	ld.global.u32 	%r149, [%rd56];
	max.s32 	%r166, %r166, %r149;
$L__BB1_47:
	ld.global.u32 	%r76, [%rd5+16];
	setp.ge.s32 	%p27, %r76, %r1;
	@%p27 bra 	$L__BB1_49;
	mul.wide.s32 	%rd57, %r76, 4;
	add.s64 	%rd58, %rd2, %rd57;
	ld.global.u32 	%r150, [%rd58];
	max.s32 	%r166, %r166, %r150;
$L__BB1_49:
	ld.global.u32 	%r79, [%rd5+20];
	setp.ge.s32 	%p28, %r79, %r1;
	@%p28 bra 	$L__BB1_51;
	mul.wide.s32 	%rd59, %r79, 4;
	add.s64 	%rd60, %rd2, %rd59;
	ld.global.u32 	%r151, [%rd60];
	max.s32 	%r166, %r166, %r151;
$L__BB1_51:
	ld.global.u32 	%r82, [%rd5+24];
	setp.ge.s32 	%p29, %r82, %r1;
	@%p29 bra 	$L__BB1_53;
	mul.wide.s32 	%rd61, %r82, 4;
	add.s64 	%rd62, %rd2, %rd61;
	ld.global.u32 	%r152, [%rd62];
	max.s32 	%r166, %r166, %r152;
$L__BB1_53:
	ld.global.u32 	%r85, [%rd5+28];
	setp.ge.s32 	%p30, %r85, %r1;
	@%p30 bra 	$L__BB1_55;
	mul.wide.s32 	%rd63, %r85, 4;
	add.s64 	%rd64, %rd2, %rd63;
	ld.global.u32 	%r153, [%rd64];
	max.s32 	%r166, %r166, %r153;
$L__BB1_55:
	add.s32 	%r183, %r183, 8;
$L__BB1_56:
	setp.eq.s32 	%p31, %r63, 0;
	@%p31 bra 	$L__BB1_72;
	and.b32  	%r92, %r4, 3;
	setp.lt.u32 	%p32, %r63, 4;
	@%p32 bra 	$L__BB1_67;
	mul.wide.s32 	%rd65, %r183, 4;
	add.s64 	%rd6, %rd1, %rd65;
	ld.global.u32 	%r93, [%rd6];
	setp.ge.s32 	%p33, %r93, %r1;
	@%p33 bra 	$L__BB1_60;
	mul.wide.s32 	%rd66, %r93, 4;
	add.s64 	%rd67, %rd2, %rd66;
	ld.global.u32 	%r155, [%rd67];
	max.s32 	%r166, %r166, %r155;
$L__BB1_60:
	ld.global.u32 	%r96, [%rd6+4];
	setp.ge.s32 	%p34, %r96, %r1;
	@%p34 bra 	$L__BB1_62;
	mul.wide.s32 	%rd68, %r96, 4;
	add.s64 	%rd69, %rd2, %rd68;
	ld.global.u32 	%r156, [%rd69];
	max.s32 	%r166, %r166, %r156;
$L__BB1_62:
	ld.global.u32 	%r99, [%rd6+8];
	setp.ge.s32 	%p35, %r99, %r1;
	@%p35 bra 	$L__BB1_64;
	mul.wide.s32 	%rd70, %r99, 4;
	add.s64 	%rd71, %rd2, %rd70;
	ld.global.u32 	%r157, [%rd71];
	max.s32 	%r166, %r166, %r157;
$L__BB1_64:
	ld.global.u32 	%r102, [%rd6+12];
	setp.ge.s32 	%p36, %r102, %r1;
	@%p36 bra 	$L__BB1_66;
	mul.wide.s32 	%rd72, %r102, 4;
	add.s64 	%rd73, %rd2, %rd72;
	ld.global.u32 	%r158, [%rd73];
	max.s32 	%r166, %r166, %r158;
$L__BB1_66:
	add.s32 	%r183, %r183, 4;
$L__BB1_67:
	setp.eq.s32 	%p37, %r92, 0;
	@%p37 bra 	$L__BB1_72;
	neg.s32 	%r203, %r92;
$L__BB1_69:
	.pragma "nounroll";
	mul.wide.s32 	%rd74, %r183, 4;
	add.s64 	%rd75, %rd1, %rd74;
	ld.global.u32 	%r113, [%rd75];
	setp.ge.s32 	%p38, %r113, %r1;
	@%p38 bra 	$L__BB1_71;
	mul.wide.s32 	%rd76, %r113, 4;
	add.s64 	%rd77, %rd2, %rd76;
	ld.global.u32 	%r159, [%rd77];
	max.s32 	%r166, %r166, %r159;
$L__BB1_71:
	add.s32 	%r183, %r183, 1;
	add.s32 	%r203, %r203, 1;
	setp.ne.s32 	%p39, %r203, 0;
	@%p39 bra 	$L__BB1_69;
$L__BB1_72:
	add.s64 	%rd7, %rd2, %rd13;
	ld.global.u32 	%r160, [%rd7];
	setp.gt.s32 	%p40, %r160, %r166;
	@%p40 bra 	$L__BB1_74;
	add.s32 	%r161, %r166, 1;
	st.global.u32 	[%rd7], %r161;
	cvta.to.global.u64 	%rd79, %rd9;
	atom.global.exch.b32 	%r162, [%rd79], 1;
$L__BB1_74:
	ret;

}
	// .globl	compute_levels_upper_iter
.visible .entry compute_levels_upper_iter(
	.param .u64 .ptr .align 1 compute_levels_upper_iter_param_0,
	.param .u64 .ptr .align 1 compute_levels_upper_iter_param_1,
	.param .u64 .ptr .align 1 compute_levels_upper_iter_param_2,
	.param .u64 .ptr .align 1 compute_levels_upper_iter_param_3,
	.param .u32 compute_levels_upper_iter_param_4
)
{
	.reg .pred 	%p<41>;
	.reg .b32 	%r<208>;
	.reg .b64 	%rd<80>;

	ld.param.u64 	%rd8, [compute_levels_upper_iter_param_0];
	ld.param.u64 	%rd10, [compute_levels_upper_iter_param_1];
	ld.param.u64 	%rd11, [compute_levels_upper_iter_param_2];
	ld.param.u64 	%rd9, [compute_levels_upper_iter_param_3];
	ld.param.u32 	%r119, [compute_levels_upper_iter_param_4];
	cvta.to.global.u64 	%rd1, %rd10;
	cvta.to.global.u64 	%rd2, %rd11;
	mov.u32 	%r120, %ctaid.x;
	mov.u32 	%r121, %ntid.x;
	mov.u32 	%r122, %tid.x;
	mad.lo.s32 	%r1, %r120, %r121, %r122;
	setp.ge.s32 	%p1, %r1, %r119;
	@%p1 bra 	$L__BB2_74;
	cvta.to.global.u64 	%rd12, %rd8;
	mul.wide.s32 	%rd13, %r1, 4;
	add.s64 	%rd14, %rd12, %rd13;
	ld.global.u32 	%r183, [%rd14];
	ld.global.u32 	%r3, [%rd14+4];
	setp.ge.s32 	%p2, %r183, %r3;
	mov.b32 	%r166, -1;
	@%p2 bra 	$L__BB2_72;
	sub.s32 	%r4, %r3, %r183;
	and.b32  	%r5, %r4, 15;
	sub.s32 	%r126, %r183, %r3;
	setp.gt.u32 	%p3, %r126, -16;
	mov.b32 	%r166, -1;
	@%p3 bra 	$L__BB2_37;
	and.b32  	%r128, %r4, -16;
	neg.s32 	%r163, %r128;
	add.s64 	%rd3, %rd1, 32;
	mov.b32 	%r166, -1;
$L__BB2_4:
	.pragma "nounroll";
	mul.wide.s32 	%rd15, %r183, 4;
	add.s64 	%rd4, %rd3, %rd15;
	ld.global.u32 	%r10, [%rd4+-32];
	setp.le.s32 	%p4, %r10, %r1;
	@%p4 bra 	$L__BB2_6;
	mul.wide.s32 	%rd16, %r10, 4;
	add.s64 	%rd17, %rd2, %rd16;
	ld.global.u32 	%r129, [%rd17];
	max.s32 	%r166, %r166, %r129;
$L__BB2_6:
	ld.global.u32 	%r13, [%rd4+-28];
	setp.le.s32 	%p5, %r13, %r1;
	@%p5 bra 	$L__BB2_8;
	mul.wide.s32 	%rd18, %r13, 4;
	add.s64 	%rd19, %rd2, %rd18;
	ld.global.u32 	%r130, [%rd19];
	max.s32 	%r166, %r166, %r130;
$L__BB2_8:
	ld.global.u32 	%r16, [%rd4+-24];
	setp.le.s32 	%p6, %r16, %r1;
	@%p6 bra 	$L__BB2_10;
	mul.wide.s32 	%rd20, %r16, 4;
	add.s64 	%rd21, %rd2, %rd20;
	ld.global.u32 	%r131, [%rd21];
	max.s32 	%r166, %r166, %r131;
$L__BB2_10:
	ld.global.u32 	%r19, [%rd4+-20];
	setp.le.s32 	%p7, %r19, %r1;
	@%p7 bra 	$L__BB2_12;
	mul.wide.s32 	%rd22, %r19, 4;
	add.s64 	%rd23, %rd2, %rd22;
	ld.global.u32 	%r132, [%rd23];
	max.s32 	%r166, %r166, %r132;
$L__BB2_12:
	ld.global.u32 	%r22, [%rd4+-16];
	setp.le.s32 	%p8, %r22, %r1;
	@%p8 bra 	$L__BB2_14;
	mul.wide.s32 	%rd24, %r22, 4;
	add.s64 	%rd25, %rd2, %rd24;
	ld.global.u32 	%r133, [%rd25];
	max.s32 	%r166, %r166, %r133;
$L__BB2_14:
	ld.global.u32 	%r25, [%rd4+-12];
	setp.le.s32 	%p9, %r25, %r1;
	@%p9 bra 	$L__BB2_16;
	mul.wide.s32 	%rd26, %r25, 4;
	add.s64 	%rd27, %rd2, %rd26;
	ld.global.u32 	%r134, [%rd27];
	max.s32 	%r166, %r166, %r134;
$L__BB2_16:
	ld.global.u32 	%r28, [%rd4+-8];
	setp.le.s32 	%p10, %r28, %r1;
	@%p10 bra 	$L__BB2_18;
	mul.wide.s32 	%rd28, %r28, 4;
	add.s64 	%rd29, %rd2, %rd28;
	ld.global.u32 	%r135, [%rd29];
	max.s32 	%r166, %r166, %r135;
$L__BB2_18:
	ld.global.u32 	%r31, [%rd4+-4];
	setp.le.s32 	%p11, %r31, %r1;
	@%p11 bra 	$L__BB2_20;
	mul.wide.s32 	%rd30, %r31, 4;
	add.s64 	%rd31, %rd2, %rd30;
	ld.global.u32 	%r136, [%rd31];
	max.s32 	%r166, %r166, %r136;
$L__BB2_20:
	ld.global.u32 	%r34, [%rd4];
	setp.le.s32 	%p12, %r34, %r1;
	@%p12 bra 	$L__BB2_22;
	mul.wide.s32 	%rd32, %r34, 4;
	add.s64 	%rd33, %rd2, %rd32;
	ld.global.u32 	%r137, [%rd33];
	max.s32 	%r166, %r166, %r137;
$L__BB2_22:
	ld.global.u32 	%r37, [%rd4+4];
	setp.le.s32 	%p13, %r37, %r1;
	@%p13 bra 	$L__BB2_24;
	mul.wide.s32 	%rd34, %r37, 4;
	add.s64 	%rd35, %rd2, %rd34;
	ld.global.u32 	%r138, [%rd35];
	max.s32 	%r166, %r166, %r138;
$L__BB2_24:
	ld.global.u32 	%r40, [%rd4+8];
	setp.le.s32 	%p14, %r40, %r1;
	@%p14 bra 	$L__BB2_26;
	mul.wide.s32 	%rd36, %r40, 4;
	add.s64 	%rd37, %rd2, %rd36;
	ld.global.u32 	%r139, [%rd37];
	max.s32 	%r166, %r166, %r139;
$L__BB2_26:
	ld.global.u32 	%r43, [%rd4+12];
	setp.le.s32 	%p15, %r43, %r1;
	@%p15 bra 	$L__BB2_28;
	mul.wide.s32 	%rd38, %r43, 4;
	add.s64 	%rd39, %rd2, %rd38;
	ld.global.u32 	%r140, [%rd39];
	max.s32 	%r166, %r166, %r140;
$L__BB2_28:
	ld.global.u32 	%r46, [%rd4+16];
	setp.le.s32 	%p16, %r46, %r1;
	@%p16 bra 	$L__BB2_30;
	mul.wide.s32 	%rd40, %r46, 4;
	add.s64 	%rd41, %rd2, %rd40;
	ld.global.u32 	%r141, [%rd41];
	max.s32 	%r166, %r166, %r141;
$L__BB2_30:
	ld.global.u32 	%r49, [%rd4+20];
	setp.le.s32 	%p17, %r49, %r1;
	@%p17 bra 	$L__BB2_32;
	mul.wide.s32 	%rd42, %r49, 4;
	add.s64 	%rd43, %rd2, %rd42;
	ld.global.u32 	%r142, [%rd43];
	max.s32 	%r166, %r166, %r142;
$L__BB2_32:
	ld.global.u32 	%r52, [%rd4+24];
	setp.le.s32 	%p18, %r52, %r1;
	@%p18 bra 	$L__BB2_34;
	mul.wide.s32 	%rd44, %r52, 4;
	add.s64 	%rd45, %rd2, %rd44;
	ld.global.u32 	%r143, [%rd45];
	max.s32 	%r166, %r166, %r143;
$L__BB2_34:
	ld.global.u32 	%r55, [%rd4+28];
	setp.le.s32 	%p19, %r55, %r1;
	@%p19 bra 	$L__BB2_36;
	mul.wide.s32 	%rd46, %r55, 4;
	add.s64 	%rd47, %rd2, %rd46;
	ld.global.u32 	%r144, [%rd47];
	max.s32 	%r166, %r166, %r144;
$L__BB2_36:
	add.s32 	%r183, %r183, 16;
	add.s32 	%r163, %r163, 16;
	setp.ne.s32 	%p20, %r163, 0;
	@%p20 bra 	$L__BB2_4;
$L__BB2_37:
	setp.eq.s32 	%p21, %r5, 0;
	@%p21 bra 	$L__BB2_72;
	and.b32  	%r63, %r4, 7;
	setp.lt.u32 	%p22, %r5, 8;
	@%p22 bra 	$L__BB2_56;
	mul.wide.s32 	%rd48, %r183, 4;
	add.s64 	%rd5, %rd1, %rd48;
	ld.global.u32 	%r64, [%rd5];
	setp.le.s32 	%p23, %r64, %r1;
	@%p23 bra 	$L__BB2_41;
	mul.wide.s32 	%rd49, %r64, 4;
	add.s64 	%rd50, %rd2, %rd49;
	ld.global.u32 	%r146, [%rd50];
	max.s32 	%r166, %r166, %r146;
$L__BB2_41:
	ld.global.u32 	%r67, [%rd5+4];
	setp.le.s32 	%p24, %r67, %r1;
	@%p24 bra 	$L__BB2_43;
	mul.wide.s32 	%rd51, %r67, 4;
	add.s64 	%rd52, %rd2, %rd51;
	ld.global.u32 	%r147, [%rd52];
	max.s32 	%r166, %r166, %r147;
$L__BB2_43:
	ld.global.u32 	%r70, [%rd5+8];
	setp.le.s32 	%p25, %r70, %r1;
	@%p25 bra 	$L__BB2_45;
	mul.wide.s32 	%rd53, %r70, 4;
	add.s64 	%rd54, %rd2, %rd53;
	ld.global.u32 	%r148, [%rd54];
	max.s32 	%r166, %r166, %r148;
$L__BB2_45:
	ld.global.u32 	%r73, [%rd5+12];
	setp.le.s32 	%p26, %r73, %r1;
	@%p26 bra 	$L__BB2_47;
	mul.wide.s32 	%rd55, %r73, 4;
	add.s64 	%rd56, %rd2, %rd55;
	ld.global.u32 	%r149, [%rd56];
	max.s32 	%r166, %r166, %r149;
$L__BB2_47:
	ld.global.u32 	%r76, [%rd5+16];
	setp.le.s32 	%p27, %r76, %r1;
	@%p27 bra 	$L__BB2_49;
	mul.wide.s32 	%rd57, %r76, 4;
	add.s64 	%rd58, %rd2, %rd57;
	ld.global.u32 	%r150, [%rd58];
	max.s32 	%r166, %r166, %r150;
$L__BB2_49:
	ld.global.u32 	%r79, [%rd5+20];
	setp.le.s32 	%p28, %r79, %r1;
	@%p28 bra 	$L__BB2_51;
	mul.wide.s32 	%rd59, %r79, 4;
	add.s64 	%rd60, %rd2, %rd59;
	ld.global.u32 	%r151, [%rd60];
	max.s32 	%r166, %r166, %r151;
$L__BB2_51:
	ld.global.u32 	%r82, [%rd5+24];
	setp.le.s32 	%p29, %r82, %r1;
	@%p29 bra 	$L__BB2_53;
	mul.wide.s32 	%rd61, %r82, 4;
	add.s64 	%rd62, %rd2, %rd61;
	ld.global.u32 	%r152, [%rd62];
	max.s32 	%r166, %r166, %r152;
$L__BB2_53:
	ld.global.u32 	%r85, [%rd5+28];
	setp.le.s32 	%p30, %r85, %r1;
	@%p30 bra 	$L__BB2_55;
	mul.wide.s32 	%rd63, %r85, 4;
	add.s64 	%rd64, %rd2, %rd63;
	ld.global.u32 	%r153, [%rd64];
	max.s32 	%r166, %r166, %r153;
$L__BB2_55:
	add.s32 	%r183, %r183, 8;
$L__BB2_56:
	setp.eq.s32 	%p31, %r63, 0;
	@%p31 bra 	$L__BB2_72;
	and.b32  	%r92, %r4, 3;
	setp.lt.u32 	%p32, %r63, 4;
	@%p32 bra 	$L__BB2_67;
	mul.wide.s32 	%rd65, %r183, 4;
	add.s64 	%rd6, %rd1, %rd65;
	ld.global.u32 	%r93, [%rd6];
	setp.le.s32 	%p33, %r93, %r1;
	@%p33 bra 	$L__BB2_60;
	mul.wide.s32 	%rd66, %r93, 4;
	add.s64 	%rd67, %rd2, %rd66;
	ld.global.u32 	%r155, [%rd67];
	max.s32 	%r166, %r166, %r155;
$L__BB2_60:
	ld.global.u32 	%r96, [%rd6+4];
	setp.le.s32 	%p34, %r96, %r1;
	@%p34 bra 	$L__BB2_62;
	mul.wide.s32 	%rd68, %r96, 4;
	add.s64 	%rd69, %rd2, %rd68;
	ld.global.u32 	%r156, [%rd69];
	max.s32 	%r166, %r166, %r156;
$L__BB2_62:
	ld.global.u32 	%r99, [%rd6+8];
	setp.le.s32 	%p35, %r99, %r1;
	@%p35 bra 	$L__BB2_64;
	mul.wide.s32 	%rd70, %r99, 4;
	add.s64 	%rd71, %rd2, %rd70;
	ld.global.u32 	%r157, [%rd71];
	max.s32 	%r166, %r166, %r157;
$L__BB2_64:
	ld.global.u32 	%r102, [%rd6+12];
	setp.le.s32 	%p36, %r102, %r1;
	@%p36 bra 	$L__BB2_66;
	mul.wide.s32 	%rd72, %r102, 4;
	add.s64 	%rd73, %rd2, %rd72;
	ld.global.u32 	%r158, [%rd73];
	max.s32 	%r166, %r166, %r158;
$L__BB2_66:
	add.s32 	%r183, %r183, 4;
$L__BB2_67:
	setp.eq.s32 	%p37, %r92, 0;
	@%p37 bra 	$L__BB2_72;
	neg.s32 	%r203, %r92;
$L__BB2_69:
	.pragma "nounroll";
	mul.wide.s32 	%rd74, %r183, 4;
	add.s64 	%rd75, %rd1, %rd74;
	ld.global.u32 	%r113, [%rd75];
	setp.le.s32 	%p38, %r113, %r1;
	@%p38 bra 	$L__BB2_71;
	mul.wide.s32 	%rd76, %r113, 4;
	add.s64 	%rd77, %rd2, %rd76;
	ld.global.u32 	%r159, [%rd77];
	max.s32 	%r166, %r166, %r159;
$L__BB2_71:
	add.s32 	%r183, %r183, 1;
	add.s32 	%r203, %r203, 1;
	setp.ne.s32 	%p39, %r203, 0;
	@%p39 bra 	$L__BB2_69;
$L__BB2_72:
	add.s64 	%rd7, %rd2, %rd13;
	ld.global.u32 	%r160, [%rd7];
	setp.gt.s32 	%p40, %r160, %r166;
	@%p40 bra 	$L__BB2_74;
	add.s32 	%r161, %r166, 1;
	st.global.u32 	[%rd7], %r161;
	cvta.to.global.u64 	%rd79, %rd9;
	atom.global.exch.b32 	%r162, [%rd79], 1;
$L__BB2_74:
	ret;

}
	// .globl	reduce_max_i32
.visible .entry reduce_max_i32(
	.param .u64 .ptr .align 1 reduce_max_i32_param_0,
	.param .u64 .ptr .align 1 reduce_max_i32_param_1,
	.param .u32 reduce_max_i32_param_2
)
{
	.reg .pred 	%p<6>;
	.reg .b32 	%r<22>;
	.reg .b64 	%rd<7>;

	ld.param.u64 	%rd1, [reduce_max_i32_param_0];
	ld.param.u64 	%rd2, [reduce_max_i32_param_1];
	ld.param.u32 	%r10, [reduce_max_i32_param_2];
	mov.u32 	%r1, %tid.x;
	mov.u32 	%r11, %ctaid.x;
	mov.u32 	%r21, %ntid.x;
	mad.lo.s32 	%r3, %r11, %r21, %r1;
	setp.ge.u32 	%p1, %r3, %r10;
	mov.b32 	%r20, -1;
	@%p1 bra 	$L__BB3_2;
	cvta.to.global.u64 	%rd3, %rd1;
	mul.wide.u32 	%rd4, %r3, 4;
	add.s64 	%rd5, %rd3, %rd4;
	ld.global.u32 	%r20, [%rd5];
$L__BB3_2:
	shl.b32 	%r12, %r1, 2;
	mov.u32 	%r13, sdata;
	add.s32 	%r6, %r13, %r12;
	st.shared.u32 	[%r6], %r20;
	bar.sync 	0;
	setp.lt.u32 	%p2, %r21, 2;
	@%p2 bra 	$L__BB3_6;
$L__BB3_3:
	shr.u32 	%r8, %r21, 1;
	setp.ge.u32 	%p3, %r1, %r8;
	@%p3 bra 	$L__BB3_5;
	ld.shared.u32 	%r14, [%r6];
	shl.b32 	%r15, %r8, 2;
	add.s32 	%r16, %r6, %r15;
	ld.shared.u32 	%r17, [%r16];
	max.s32 	%r18, %r14, %r17;
	st.shared.u32 	[%r6], %r18;
$L__BB3_5:
	bar.sync 	0;
	setp.gt.u32 	%p4, %r21, 3;
	mov.u32 	%r21, %r8;
	@%p4 bra 	$L__BB3_3;
$L__BB3_6:
	setp.ne.s32 	%p5, %r1, 0;
	@%p5 bra 	$L__BB3_8;
	ld.shared.u32 	%r19, [sdata];
	cvta.to.global.u64 	%rd6, %rd2;
	st.global.u32 	[%rd6], %r19;
$L__BB3_8:
	ret;

}
	// .globl	histogram_levels
.visible .entry histogram_levels(
	.param .u64 .ptr .align 1 histogram_levels_param_0,
	.param .u64 .ptr .align 1 histogram_levels_param_1,
	.param .u32 histogram_levels_param_2
)
{
	.reg .pred 	%p<2>;
	.reg .b32 	%r<8>;
	.reg .b64 	%rd<9>;

	ld.param.u64 	%rd1, [histogram_levels_param_0];
	ld.param.u64 	%rd2, [histogram_levels_param_1];
	ld.param.u32 	%r2, [histogram_levels_param_2];
	mov.u32 	%r3, %ctaid.x;
	mov.u32 	%r4, %ntid.x;
	mov.u32 	%r5, %tid.x;
	mad.lo.s32 	%r1, %r3, %r4, %r5;
	setp.ge.s32 	%p1, %r1, %r2;
	@%p1 bra 	$L__BB4_2;
	cvta.to.global.u64 	%rd3, %rd1;
	cvta.to.global.u64 	%rd4, %rd2;
	mul.wide.s32 	%rd5, %r1, 4;
	add.s64 	%rd6, %rd3, %rd5;
	ld.global.u32 	%r6, [%rd6];
	mul.wide.s32 	%rd7, %r6, 4;
	add.s64 	%rd8, %rd4, %rd7;
	atom.global.add.u32 	%r7, [%rd8], 1;
$L__BB4_2:
	ret;

}
	// .globl	scatter_by_level
.visible .entry scatter_by_level(
	.param .u64 .ptr .align 1 scatter_by_level_param_0,
	.param .u64 .ptr .align 1 scatter_by_level_param_1,
	.param .u64 .ptr .align 1 scatter_by_level_param_2,
	.param .u64 .ptr .align 1 scatter_by_level_param_3,
	.param .u32 scatter_by_level_param_4
)
{
	.reg .pred 	%p<2>;
	.reg .b32 	%r<10>;
	.reg .b64 	%rd<16>;

	ld.param.u64 	%rd1, [scatter_by_level_param_0];
	ld.param.u64 	%rd2, [scatter_by_level_param_1];
	ld.param.u64 	%rd3, [scatter_by_level_param_2];
	ld.param.u64 	%rd4, [scatter_by_level_param_3];
	ld.param.u32 	%r2, [scatter_by_level_param_4];
	mov.u32 	%r3, %ctaid.x;
	mov.u32 	%r4, %ntid.x;
	mov.u32 	%r5, %tid.x;
	mad.lo.s32 	%r1, %r3, %r4, %r5;
	setp.ge.s32 	%p1, %r1, %r2;
	@%p1 bra 	$L__BB5_2;
	cvta.to.global.u64 	%rd5, %rd1;
	cvta.to.global.u64 	%rd6, %rd2;
	cvta.to.global.u64 	%rd7, %rd4;
	cvta.to.global.u64 	%rd8, %rd3;
	mul.wide.s32 	%rd9, %r1, 4;
	add.s64 	%rd10, %rd5, %rd9;
	ld.global.u32 	%r6, [%rd10];
	mul.wide.s32 	%rd11, %r6, 4;
	add.s64 	%rd12, %rd6, %rd11;
	ld.global.u32 	%r7, [%rd12];
	add.s64 	%rd13, %rd7, %rd11;
	atom.global.add.u32 	%r8, [%rd13], 1;
	add.s32 	%r9, %r8, %r7;
	mul.wide.s32 	%rd14, %r9, 4;
	add.s64 	%rd15, %rd8, %rd14;
	st.global.u32 	[%rd15], %r1;
$L__BB5_2:
	ret;

}
	// .globl	classify_lu_entries
.visible .entry classify_lu_entries(
	.param .u64 .ptr .align 1 classify_lu_entries_param_0,
	.param .u64 .ptr .align 1 classify_lu_entries_param_1,
	.param .u64 .ptr .align 1 classify_lu_entries_param_2,
	.param .u64 .ptr .align 1 classify_lu_entries_param_3,
	.param .u32 classify_lu_entries_param_4
)
{
	.reg .pred 	%p<12>;
	.reg .b32 	%r<52>;
	.reg .b64 	%rd<22>;

	ld.param.u64 	%rd12, [classify_lu_entries_param_0];
	ld.param.u64 	%rd13, [classify_lu_entries_param_1];
	ld.param.u64 	%rd14, [classify_lu_entries_param_2];
	ld.param.u64 	%rd15, [classify_lu_entries_param_3];
	ld.param.u32 	%r16, [classify_lu_entries_param_4];
	cvta.to.global.u64 	%rd1, %rd15;
	cvta.to.global.u64 	%rd2, %rd14;
	cvta.to.global.u64 	%rd3, %rd13;
	mov.u32 	%r17, %ctaid.x;
	mov.u32 	%r18, %ntid.x;
	mov.u32 	%r19, %tid.x;
	mad.lo.s32 	%r1, %r17, %r18, %r19;
	setp.ge.s32 	%p1, %r1, %r16;
	@%p1 bra 	$L__BB6_23;
	cvta.to.global.u64 	%rd16, %rd12;
	mul.wide.s32 	%rd17, %r1, 4;
	add.s64 	%rd18, %rd16, %rd17;
	ld.global.u32 	%r2, [%rd18];
	ld.global.u32 	%r3, [%rd18+4];
	setp.ge.s32 	%p2, %r2, %r3;
	@%p2 bra 	$L__BB6_23;
	sub.s32 	%r20, %r3, %r2;
	and.b32  	%r4, %r20, 3;
	setp.eq.s32 	%p3, %r4, 0;
	mov.u32 	%r49, %r2;
	@%p3 bra 	$L__BB6_8;
	neg.s32 	%r47, %r4;
	mov.u32 	%r49, %r2;
$L__BB6_4:
	.pragma "nounroll";
	mul.wide.s32 	%rd19, %r49, 4;
	add.s64 	%rd4, %rd1, %rd19;
	add.s64 	%rd5, %rd2, %rd19;
	add.s64 	%rd20, %rd3, %rd19;
	ld.global.u32 	%r21, [%rd20];
	setp.lt.s32 	%p4, %r21, %r1;
	@%p4 bra 	$L__BB6_6;
	mov.b32 	%r22, 0;
	st.global.u32 	[%rd5], %r22;
	mov.b32 	%r23, 1;
	st.global.u32 	[%rd4], %r23;
	bra.uni 	$L__BB6_7;
$L__BB6_6:
	mov.b32 	%r24, 1;
	st.global.u32 	[%rd5], %r24;
	mov.b32 	%r25, 0;
	st.global.u32 	[%rd4], %r25;
$L__BB6_7:
	add.s32 	%r49, %r49, 1;
	add.s32 	%r47, %r47, 1;
	setp.ne.s32 	%p5, %r47, 0;
	@%p5 bra 	$L__BB6_4;
$L__BB6_8:
	sub.s32 	%r26, %r2, %r3;
	setp.gt.u32 	%p6, %r26, -4;
	@%p6 bra 	$L__BB6_23;
	sub.s32 	%r50, %r49, %r3;
	add.s64 	%rd6, %rd3, 8;
	add.s64 	%rd7, %rd2, 8;
	add.s64 	%rd8, %rd1, 8;
$L__BB6_10:
	mul.wide.s32 	%rd21, %r49, 4;
	add.s64 	%rd9, %rd6, %rd21;
	add.s64 	%rd10, %rd7, %rd21;
	add.s64 	%rd11, %rd8, %rd21;
	ld.global.u32 	%r27, [%rd9+-8];
	setp.ge.s32 	%p7, %r27, %r1;
	@%p7 bra 	$L__BB6_12;
	mov.b32 	%r30, 1;
	st.global.u32 	[%rd10+-8], %r30;
	mov.b32 	%r31, 0;
	st.global.u32 	[%rd11+-8], %r31;
	bra.uni 	$L__BB6_13;
$L__BB6_12:
	mov.b32 	%r28, 0;
	st.global.u32 	[%rd10+-8], %r28;
	mov.b32 	%r29, 1;
	st.global.u32 	[%rd11+-8], %r29;
$L__BB6_13:
	ld.global.u32 	%r32, [%rd9+-4];
	setp.lt.s32 	%p8, %r32, %r1;
	@%p8 bra 	$L__BB6_15;
	mov.b32 	%r33, 0;
	st.global.u32 	[%rd10+-4], %r33;
	mov.b32 	%r34, 1;
	st.global.u32 	[%rd11+-4], %r34;
	bra.uni 	$L__BB6_16;
$L__BB6_15:
	mov.b32 	%r35, 1;
	st.global.u32 	[%rd10+-4], %r35;
	mov.b32 	%r36, 0;
	st.global.u32 	[%rd11+-4], %r36;
$L__BB6_16:
	ld.global.u32 	%r37, [%rd9];
	setp.lt.s32 	%p9, %r37, %r1;
	@%p9 bra 	$L__BB6_18;
	mov.b32 	%r38, 0;
	st.global.u32 	[%rd10], %r38;
	mov.b32 	%r39, 1;
	st.global.u32 	[%rd11], %r39;
	bra.uni 	$L__BB6_19;
$L__BB6_18:
	mov.b32 	%r40, 1;
	st.global.u32 	[%rd10], %r40;
	mov.b32 	%r41, 0;
	st.global.u32 	[%rd11], %r41;
$L__BB6_19:
	ld.global.u32 	%r42, [%rd9+4];
	setp.lt.s32 	%p10, %r42, %r1;
	@%p10 bra 	$L__BB6_21;
	mov.b32 	%r43, 0;
	st.global.u32 	[%rd10+4], %r43;
	mov.b32 	%r44, 1;
	st.global.u32 	[%rd11+4], %r44;
	bra.uni 	$L__BB6_22;
$L__BB6_21:
	mov.b32 	%r45, 1;
	st.global.u32 	[%rd10+4], %r45;
	mov.b32 	%r46, 0;
	st.global.u32 	[%rd11+4], %r46;
$L__BB6_22:
	add.s32 	%r49, %r49, 4;
	add.s32 	%r50, %r50, 4;
	setp.ne.s32 	%p11, %r50, 0;
	@%p11 bra 	$L__BB6_10;
$L__BB6_23:
	ret;

}
	// .globl	count_lu_per_row
.visible .entry count_lu_per_row(
	.param .u64 .ptr .align 1 count_lu_per_row_param_0,
	.param .u64 .ptr .align 1 count_lu_per_row_param_1,
	.param .u64 .ptr .align 1 count_lu_per_row_param_2,
	.param .u64 .ptr .align 1 count_lu_per_row_param_3,
	.param .u32 count_lu_per_row_param_4
)
{
	.reg .pred 	%p<69>;
	.reg .b32 	%r<223>;
	.reg .b64 	%rd<23>;

	ld.param.u64 	%rd3, [count_lu_per_row_param_0];
	ld.param.u64 	%rd6, [count_lu_per_row_param_1];
	ld.param.u64 	%rd4, [count_lu_per_row_param_2];
	ld.param.u64 	%rd5, [count_lu_per_row_param_3];
	ld.param.u32 	%r49, [count_lu_per_row_param_4];
	cvta.to.global.u64 	%rd1, %rd6;
	mov.u32 	%r50, %ctaid.x;
	mov.u32 	%r51, %ntid.x;
	mov.u32 	%r52, %tid.x;
	mad.lo.s32 	%r1, %r50, %r51, %r52;
	setp.ge.s32 	%p1, %r1, %r49;
	@%p1 bra 	$L__BB7_15;
	cvta.to.global.u64 	%rd7, %rd3;
	mul.wide.s32 	%rd8, %r1, 4;
	add.s64 	%rd9, %rd7, %rd8;
	ld.global.u32 	%r204, [%rd9];
	ld.global.u32 	%r3, [%rd9+4];
	setp.ge.s32 	%p2, %r204, %r3;
	mov.b32 	%r221, 0;
	mov.u32 	%r222, %r221;
	@%p2 bra 	$L__BB7_14;
	sub.s32 	%r4, %r3, %r204;
	and.b32  	%r5, %r4, 15;
	sub.s32 	%r56, %r204, %r3;
	setp.gt.u32 	%p3, %r56, -16;
	mov.b32 	%r222, 0;
	mov.u32 	%r221, %r222;
	@%p3 bra 	$L__BB7_5;
	and.b32  	%r58, %r4, -16;
	neg.s32 	%r198, %r58;
	add.s64 	%rd2, %rd1, 32;
	mov.b32 	%r222, 0;
$L__BB7_4:
	.pragma "nounroll";
	mul.wide.s32 	%rd10, %r204, 4;
	add.s64 	%rd11, %rd2, %rd10;
	ld.global.u32 	%r59, [%rd11+-32];
	setp.ge.s32 	%p4, %r59, %r1;
	setp.lt.s32 	%p5, %r59, %r1;
	selp.u32 	%r60, 1, 0, %p5;
	add.s32 	%r61, %r221, %r60;
	selp.u32 	%r62, 1, 0, %p4;
	add.s32 	%r63, %r222, %r62;
	ld.global.u32 	%r64, [%rd11+-28];
	setp.ge.s32 	%p6, %r64, %r1;
	setp.lt.s32 	%p7, %r64, %r1;
	selp.u32 	%r65, 1, 0, %p7;
	add.s32 	%r66, %r61, %r65;
	selp.u32 	%r67, 1, 0, %p6;
	add.s32 	%r68, %r63, %r67;
	ld.global.u32 	%r69, [%rd11+-24];
	setp.ge.s32 	%p8, %r69, %r1;
	setp.lt.s32 	%p9, %r69, %r1;
	selp.u32 	%r70, 1, 0, %p9;
	add.s32 	%r71, %r66, %r70;
	selp.u32 	%r72, 1, 0, %p8;
	add.s32 	%r73, %r68, %r72;
	ld.global.u32 	%r74, [%rd11+-20];
	setp.ge.s32 	%p10, %r74, %r1;
	setp.lt.s32 	%p11, %r74, %r1;
	selp.u32 	%r75, 1, 0, %p11;
	add.s32 	%r76, %r71, %r75;
	selp.u32 	%r77, 1, 0, %p10;
	add.s32 	%r78, %r73, %r77;
	ld.global.u32 	%r79, [%rd11+-16];
	setp.ge.s32 	%p12, %r79, %r1;
	setp.lt.s32 	%p13, %r79, %r1;
	selp.u32 	%r80, 1, 0, %p13;
	add.s32 	%r81, %r76, %r80;
	selp.u32 	%r82, 1, 0, %p12;
	add.s32 	%r83, %r78, %r82;
	ld.global.u32 	%r84, [%rd11+-12];
	setp.ge.s32 	%p14, %r84, %r1;
	setp.lt.s32 	%p15, %r84, %r1;
	selp.u32 	%r85, 1, 0, %p15;
	add.s32 	%r86, %r81, %r85;
	selp.u32 	%r87, 1, 0, %p14;
	add.s32 	%r88, %r83, %r87;
	ld.global.u32 	%r89, [%rd11+-8];
	setp.ge.s32 	%p16, %r89, %r1;
	setp.lt.s32 	%p17, %r89, %r1;
	selp.u32 	%r90, 1, 0, %p17;
	add.s32 	%r91, %r86, %r90;
	selp.u32 	%r92, 1, 0, %p16;
	add.s32 	%r93, %r88, %r92;
	ld.global.u32 	%r94, [%rd11+-4];
	setp.ge.s32 	%p18, %r94, %r1;
	setp.lt.s32 	%p19, %r94, %r1;
	selp.u32 	%r95, 1, 0, %p19;
	add.s32 	%r96, %r91, %r95;
	selp.u32 	%r97, 1, 0, %p18;
	add.s32 	%r98, %r93, %r97;
	ld.global.u32 	%r99, [%rd11];
	setp.ge.s32 	%p20, %r99, %r1;
	setp.lt.s32 	%p21, %r99, %r1;
	selp.u32 	%r100, 1, 0, %p21;
	add.s32 	%r101, %r96, %r100;
	selp.u32 	%r102, 1, 0, %p20;
	add.s32 	%r103, %r98, %r102;
	ld.global.u32 	%r104, [%rd11+4];
	setp.ge.s32 	%p22, %r104, %r1;
	setp.lt.s32 	%p23, %r104, %r1;
	selp.u32 	%r105, 1, 0, %p23;
	add.s32 	%r106, %r101, %r105;
	selp.u32 	%r107, 1, 0, %p22;
	add.s32 	%r108, %r103, %r107;
	ld.global.u32 	%r109, [%rd11+8];
	setp.ge.s32 	%p24, %r109, %r1;
	setp.lt.s32 	%p25, %r109, %r1;
	selp.u32 	%r110, 1, 0, %p25;
	add.s32 	%r111, %r106, %r110;
	selp.u32 	%r112, 1, 0, %p24;
	add.s32 	%r113, %r108, %r112;
	ld.global.u32 	%r114, [%rd11+12];
	setp.ge.s32 	%p26, %r114, %r1;
	setp.lt.s32 	%p27, %r114, %r1;
	selp.u32 	%r115, 1, 0, %p27;
	add.s32 	%r116, %r111, %r115;
	selp.u32 	%r117, 1, 0, %p26;
	add.s32 	%r118, %r113, %r117;
	ld.global.u32 	%r119, [%rd11+16];
	setp.ge.s32 	%p28, %r119, %r1;
	setp.lt.s32 	%p29, %r119, %r1;
	selp.u32 	%r120, 1, 0, %p29;
	add.s32 	%r121, %r116, %r120;
	selp.u32 	%r122, 1, 0, %p28;
	add.s32 	%r123, %r118, %r122;
	ld.global.u32 	%r124, [%rd11+20];
	setp.ge.s32 	%p30, %r124, %r1;
	setp.lt.s32 	%p31, %r124, %r1;
	selp.u32 	%r125, 1, 0, %p31;
	add.s32 	%r126, %r121, %r125;
	selp.u32 	%r127, 1, 0, %p30;
	add.s32 	%r128, %r123, %r127;
	ld.global.u32 	%r129, [%rd11+24];
	setp.ge.s32 	%p32, %r129, %r1;
	setp.lt.s32 	%p33, %r129, %r1;
	selp.u32 	%r130, 1, 0, %p33;
	add.s32 	%r131, %r126, %r130;
	selp.u32 	%r132, 1, 0, %p32;
	add.s32 	%r133, %r128, %r132;
	ld.global.u32 	%r134, [%rd11+28];
	setp.ge.s32 	%p34, %r134, %r1;
	setp.lt.s32 	%p35, %r134, %r1;
	selp.u32 	%r135, 1, 0, %p35;
	add.s32 	%r221, %r131, %r135;
	selp.u32 	%r136, 1, 0, %p34;
	add.s32 	%r222, %r133, %r136;
	add.s32 	%r204, %r204, 16;
	add.s32 	%r198, %r198, 16;
	setp.ne.s32 	%p36, %r198, 0;
	@%p36 bra 	$L__BB7_4;
$L__BB7_5:
	setp.eq.s32 	%p37, %r5, 0;
	@%p37 bra 	$L__BB7_14;
	and.b32  	%r20, %r4, 7;
	setp.lt.u32 	%p38, %r5, 8;
	@%p38 bra 	$L__BB7_8;
	mul.wide.s32 	%rd12, %r204, 4;
	add.s64 	%rd13, %rd1, %rd12;
	ld.global.u32 	%r138, [%rd13];
	setp.ge.s32 	%p39, %r138, %r1;
	setp.lt.s32 	%p40, %r138, %r1;
	selp.u32 	%r139, 1, 0, %p40;
	add.s32 	%r140, %r221, %r139;
	selp.u32 	%r141, 1, 0, %p39;
	add.s32 	%r142, %r222, %r141;
	ld.global.u32 	%r143, [%rd13+4];
	setp.ge.s32 	%p41, %r143, %r1;
	setp.lt.s32 	%p42, %r143, %r1;
	selp.u32 	%r144, 1, 0, %p42;
	add.s32 	%r145, %r140, %r144;
	selp.u32 	%r146, 1, 0, %p41;
	add.s32 	%r147, %r142, %r146;
	ld.global.u32 	%r148, [%rd13+8];
	setp.ge.s32 	%p43, %r148, %r1;
	setp.lt.s32 	%p44, %r148, %r1;
	selp.u32 	%r149, 1, 0, %p44;
	add.s32 	%r150, %r145, %r149;
	selp.u32 	%r151, 1, 0, %p43;
	add.s32 	%r152, %r147, %r151;
	ld.global.u32 	%r153, [%rd13+12];
	setp.ge.s32 	%p45, %r153, %r1;
	setp.lt.s32 	%p46, %r153, %r1;
	selp.u32 	%r154, 1, 0, %p46;
	add.s32 	%r155, %r150, %r154;
	selp.u32 	%r156, 1, 0, %p45;
	add.s32 	%r157, %r152, %r156;
	ld.global.u32 	%r158, [%rd13+16];
	setp.ge.s32 	%p47, %r158, %r1;
	setp.lt.s32 	%p48, %r158, %r1;
	selp.u32 	%r159, 1, 0, %p48;
	add.s32 	%r160, %r155, %r159;
	selp.u32 	%r161, 1, 0, %p47;
	add.s32 	%r162, %r157, %r161;
	ld.global.u32 	%r163, [%rd13+20];
	setp.ge.s32 	%p49, %r163, %r1;
	setp.lt.s32 	%p50, %r163, %r1;
	selp.u32 	%r164, 1, 0, %p50;
	add.s32 	%r165, %r160, %r164;
	selp.u32 	%r166, 1, 0, %p49;
	add.s32 	%r167, %r162, %r166;
	ld.global.u32 	%r168, [%rd13+24];
	setp.ge.s32 	%p51, %r168, %r1;
	setp.lt.s32 	%p52, %r168, %r1;
	selp.u32 	%r169, 1, 0, %p52;
	add.s32 	%r170, %r165, %r169;
	selp.u32 	%r171, 1, 0, %p51;
	add.s32 	%r172, %r167, %r171;
	ld.global.u32 	%r173, [%rd13+28];
	setp.ge.s32 	%p53, %r173, %r1;
	setp.lt.s32 	%p54, %r173, %r1;
	selp.u32 	%r174, 1, 0, %p54;
	add.s32 	%r221, %r170, %r174;
	selp.u32 	%r175, 1, 0, %p53;
	add.s32 	%r222, %r172, %r175;
	add.s32 	%r204, %r204, 8;
$L__BB7_8:
	setp.eq.s32 	%p55, %r20, 0;
	@%p55 bra 	$L__BB7_14;
	and.b32  	%r29, %r4, 3;
	setp.lt.u32 	%p56, %r20, 4;
	@%p56 bra 	$L__BB7_11;
	mul.wide.s32 	%rd14, %r204, 4;
	add.s64 	%rd15, %rd1, %rd14;
	ld.global.u32 	%r177, [%rd15];
	setp.ge.s32 	%p57, %r177, %r1;
	setp.lt.s32 	%p58, %r177, %r1;
	selp.u32 	%r178, 1, 0, %p58;
	add.s32 	%r179, %r221, %r178;
	selp.u32 	%r180, 1, 0, %p57;
	add.s32 	%r181, %r222, %r180;
	ld.global.u32 	%r182, [%rd15+4];
	setp.ge.s32 	%p59, %r182, %r1;
	setp.lt.s32 	%p60, %r182, %r1;
	selp.u32 	%r183, 1, 0, %p60;
	add.s32 	%r184, %r179, %r183;
	selp.u32 	%r185, 1, 0, %p59;
	add.s32 	%r186, %r181, %r185;
	ld.global.u32 	%r187, [%rd15+8];
	setp.ge.s32 	%p61, %r187, %r1;
	setp.lt.s32 	%p62, %r187, %r1;
	selp.u32 	%r188, 1, 0, %p62;
	add.s32 	%r189, %r184, %r188;
	selp.u32 	%r190, 1, 0, %p61;
	add.s32 	%r191, %r186, %r190;
	ld.global.u32 	%r192, [%rd15+12];
	setp.ge.s32 	%p63, %r192, %r1;
	setp.lt.s32 	%p64, %r192, %r1;
	selp.u32 	%r193, 1, 0, %p64;
	add.s32 	%r221, %r189, %r193;
	selp.u32 	%r194, 1, 0, %p63;
	add.s32 	%r222, %r191, %r194;
	add.s32 	%r204, %r204, 4;
$L__BB7_11:
	setp.eq.s32 	%p65, %r29, 0;
	@%p65 bra 	$L__BB7_14;
	neg.s32 	%r217, %r29;
$L__BB7_13:
	.pragma "nounroll";
	mul.wide.s32 	%rd16, %r204, 4;
	add.s64 	%rd17, %rd1, %rd16;
	ld.global.u32 	%r195, [%rd17];
	setp.ge.s32 	%p66, %r195, %r1;
	setp.lt.s32 	%p67, %r195, %r1;
	selp.u32 	%r196, 1, 0, %p67;
	add.s32 	%r221, %r221, %r196;
	selp.u32 	%r197, 1, 0, %p66;
	add.s32 	%r222, %r222, %r197;
	add.s32 	%r204, %r204, 1;
	add.s32 	%r217, %r217, 1;
	setp.ne.s32 	%p68, %r217, 0;
	@%p68 bra 	$L__BB7_13;
$L__BB7_14:
	cvta.to.global.u64 	%rd18, %rd4;
	add.s64 	%rd20, %rd18, %rd8;
	st.global.u32 	[%rd20], %r221;
	cvta.to.global.u64 	%rd21, %rd5;
	add.s64 	%rd22, %rd21, %rd8;
	st.global.u32 	[%rd22], %r222;
$L__BB7_15:
	ret;

}
	// .globl	build_lu_maps
.visible .entry build_lu_maps(
	.param .u64 .ptr .align 1 build_lu_maps_param_0,
	.param .u64 .ptr .align 1 build_lu_maps_param_1,
	.param .u64 .ptr .align 1 build_lu_maps_param_2,
	.param .u64 .ptr .align 1 build_lu_maps_param_3,
	.param .u64 .ptr .align 1 build_lu_maps_param_4,
	.param .u64 .ptr .align 1 build_lu_maps_param_5,
	.param .u64 .ptr .align 1 build_lu_maps_param_6,
	.param .u64 .ptr .align 1 build_lu_maps_param_7,
	.param .u32 build_lu_maps_param_8
)
{
	.reg .pred 	%p<12>;
	.reg .b32 	%r<86>;
	.reg .b64 	%rd<52>;

	ld.param.u64 	%rd16, [build_lu_maps_param_0];
	ld.param.u64 	%rd19, [build_lu_maps_param_1];
	ld.param.u64 	%rd17, [build_lu_maps_param_2];
	ld.param.u64 	%rd18, [build_lu_maps_param_3];
	ld.param.u64 	%rd20, [build_lu_maps_param_4];
	ld.param.u64 	%rd21, [build_lu_maps_param_5];
	ld.param.u64 	%rd22, [build_lu_maps_param_6];
	ld.param.u64 	%rd23, [build_lu_maps_param_7];
	ld.param.u32 	%r49, [build_lu_maps_param_8];
	cvta.to.global.u64 	%rd1, %rd20;
	cvta.to.global.u64 	%rd2, %rd22;
	cvta.to.global.u64 	%rd3, %rd23;
	cvta.to.global.u64 	%rd4, %rd21;
	cvta.to.global.u64 	%rd5, %rd19;
	mov.u32 	%r50, %ctaid.x;
	mov.u32 	%r51, %ntid.x;
	mov.u32 	%r52, %tid.x;
	mad.lo.s32 	%r1, %r50, %r51, %r52;
	setp.ge.s32 	%p1, %r1, %r49;
	@%p1 bra 	$L__BB8_23;
	cvta.to.global.u64 	%rd24, %rd16;
	cvta.to.global.u64 	%rd25, %rd17;
	cvta.to.global.u64 	%rd26, %rd18;
	mul.wide.s32 	%rd27, %r1, 4;
	add.s64 	%rd28, %rd24, %rd27;
	ld.global.u32 	%r2, [%rd28];
	ld.global.u32 	%r3, [%rd28+4];
	add.s64 	%rd6, %rd25, %rd27;
	add.s64 	%rd7, %rd26, %rd27;
	setp.ge.s32 	%p2, %r2, %r3;
	@%p2 bra 	$L__BB8_23;
	ld.global.u32 	%r76, [%rd7];
	ld.global.u32 	%r77, [%rd6];
	sub.s32 	%r53, %r3, %r2;
	and.b32  	%r6, %r53, 3;
	setp.eq.s32 	%p3, %r6, 0;
	mov.u32 	%r71, %r2;
	@%p3 bra 	$L__BB8_8;
	neg.s32 	%r65, %r6;
	mov.u32 	%r71, %r2;
$L__BB8_4:
	.pragma "nounroll";
	mul.wide.s32 	%rd29, %r71, 4;
	add.s64 	%rd8, %rd3, %rd29;
	add.s64 	%rd9, %rd2, %rd29;
	add.s64 	%rd30, %rd5, %rd29;
	ld.global.u32 	%r12, [%rd30];
	setp.lt.s32 	%p4, %r12, %r1;
	@%p4 bra 	$L__BB8_6;
	mul.wide.s32 	%rd31, %r76, 4;
	add.s64 	%rd32, %rd4, %rd31;
	st.global.u32 	[%rd32], %r12;
	st.global.u32 	[%rd8], %r76;
	mov.b32 	%r54, -1;
	st.global.u32 	[%rd9], %r54;
	add.s32 	%r76, %r76, 1;
	bra.uni 	$L__BB8_7;
$L__BB8_6:
	mul.wide.s32 	%rd33, %r77, 4;
	add.s64 	%rd34, %rd1, %rd33;
	st.global.u32 	[%rd34], %r12;
	st.global.u32 	[%rd9], %r77;
	mov.b32 	%r55, -1;
	st.global.u32 	[%rd8], %r55;
	add.s32 	%r77, %r77, 1;
$L__BB8_7:
	add.s32 	%r71, %r71, 1;
	add.s32 	%r65, %r65, 1;
	setp.ne.s32 	%p5, %r65, 0;
	@%p5 bra 	$L__BB8_4;
$L__BB8_8:
	sub.s32 	%r56, %r2, %r3;
	setp.gt.u32 	%p6, %r56, -4;
	@%p6 bra 	$L__BB8_23;
	sub.s32 	%r74, %r71, %r3;
	add.s64 	%rd10, %rd5, 8;
	add.s64 	%rd11, %rd3, 8;
	add.s64 	%rd12, %rd2, 8;
$L__BB8_10:
	mul.wide.s32 	%rd35, %r71, 4;
	add.s64 	%rd13, %rd10, %rd35;
	add.s64 	%rd14, %rd11, %rd35;
	add.s64 	%rd15, %rd12, %rd35;
	ld.global.u32 	%r27, [%rd13+-8];
	setp.ge.s32 	%p7, %r27, %r1;
	@%p7 bra 	$L__BB8_12;
	mul.wide.s32 	%rd38, %r77, 4;
	add.s64 	%rd39, %rd1, %rd38;
	st.global.u32 	[%rd39], %r27;
	st.global.u32 	[%rd15+-8], %r77;
	mov.b32 	%r58, -1;
	st.global.u32 	[%rd14+-8], %r58;
	add.s32 	%r77, %r77, 1;
	bra.uni 	$L__BB8_13;
$L__BB8_12:
	mul.wide.s32 	%rd36, %r76, 4;
	add.s64 	%rd37, %rd4, %rd36;
	st.global.u32 	[%rd37], %r27;
	st.global.u32 	[%rd14+-8], %r76;
	mov.b32 	%r57, -1;
	st.global.u32 	[%rd15+-8], %r57;
	add.s32 	%r76, %r76, 1;
$L__BB8_13:
	ld.global.u32 	%r32, [%rd13+-4];
	setp.lt.s32 	%p8, %r32, %r1;
	@%p8 bra 	$L__BB8_15;
	mul.wide.s32 	%rd40, %r76, 4;
	add.s64 	%rd41, %rd4, %rd40;
	st.global.u32 	[%rd41], %r32;
	st.global.u32 	[%rd14+-4], %r76;
	mov.b32 	%r59, -1;
	st.global.u32 	[%rd15+-4], %r59;
	add.s32 	%r76, %r76, 1;
	bra.uni 	$L__BB8_16;
$L__BB8_15:
	mul.wide.s32 	%rd42, %r77, 4;
	add.s64 	%rd43, %rd1, %rd42;
	st.global.u32 	[%rd43], %r32;
	st.global.u32 	[%rd15+-4], %r77;
	mov.b32 	%r60, -1;
	st.global.u32 	[%rd14+-4], %r60;
	add.s32 	%r77, %r77, 1;
$L__BB8_16:
	ld.global.u32 	%r37, [%rd13];
	setp.lt.s32 	%p9, %r37, %r1;
	@%p9 bra 	$L__BB8_18;
	mul.wide.s32 	%rd44, %r76, 4;
	add.s64 	%rd45, %rd4, %rd44;
	st.global.u32 	[%rd45], %r37;
	st.global.u32 	[%rd14], %r76;
	mov.b32 	%r61, -1;
	st.global.u32 	[%rd15], %r61;
	add.s32 	%r76, %r76, 1;
	bra.uni 	$L__BB8_19;
$L__BB8_18:
	mul.wide.s32 	%rd46, %r77, 4;
	add.s64 	%rd47, %rd1, %rd46;
	st.global.u32 	[%rd47], %r37;
	st.global.u32 	[%rd15], %r77;
	mov.b32 	%r62, -1;
	st.global.u32 	[%rd14], %r62;
	add.s32 	%r77, %r77, 1;
$L__BB8_19:
	ld.global.u32 	%r42, [%rd13+4];
	setp.lt.s32 	%p10, %r42, %r1;
	@%p10 bra 	$L__BB8_21;
	mul.wide.s32 	%rd48, %r76, 4;
	add.s64 	%rd49, %rd4, %rd48;
	st.global.u32 	[%rd49], %r42;
	st.global.u32 	[%rd14+4], %r76;
	mov.b32 	%r63, -1;
	st.global.u32 	[%rd15+4], %r63;
	add.s32 	%r76, %r76, 1;
	bra.uni 	$L__BB8_22;
$L__BB8_21:
	mul.wide.s32 	%rd50, %r77, 4;
	add.s64 	%rd51, %rd1, %rd50;
	st.global.u32 	[%rd51], %r42;
	st.global.u32 	[%rd15+4], %r77;
	mov.b32 	%r64, -1;
	st.global.u32 	[%rd14+4], %r64;
	add.s32 	%r77, %r77, 1;
$L__BB8_22:
	add.s32 	%r71, %r71, 4;
	add.s32 	%r74, %r74, 4;
	setp.ne.s32 	%p11, %r74, 0;
	@%p11 bra 	$L__BB8_10;
$L__BB8_23:
	ret;

}
	// .globl	count_lower_per_row
.visible .entry count_lower_per_row(
	.param .u64 .ptr .align 1 count_lower_per_row_param_0,
	.param .u64 .ptr .align 1 count_lower_per_row_param_1,
	.param .u64 .ptr .align 1 count_lower_per_row_param_2,
	.param .u32 count_lower_per_row_param_3
)
{
	.reg .pred 	%p<40>;
	.reg .b32 	%r<147>;
	.reg .b64 	%rd<20>;

	ld.param.u64 	%rd3, [count_lower_per_row_param_0];
	ld.param.u64 	%rd5, [count_lower_per_row_param_1];
	ld.param.u64 	%rd4, [count_lower_per_row_param_2];
	ld.param.u32 	%r36, [count_lower_per_row_param_3];
	cvta.to.global.u64 	%rd1, %rd5;
	mov.u32 	%r37, %ctaid.x;
	mov.u32 	%r38, %ntid.x;
	mov.u32 	%r39, %tid.x;
	mad.lo.s32 	%r1, %r37, %r38, %r39;
	setp.ge.s32 	%p1, %r1, %r36;
	@%p1 bra 	$L__BB9_15;
	cvta.to.global.u64 	%rd6, %rd3;
	mul.wide.s32 	%rd7, %r1, 4;
	add.s64 	%rd8, %rd6, %rd7;
	ld.global.u32 	%r135, [%rd8];
	ld.global.u32 	%r3, [%rd8+4];
	setp.ge.s32 	%p2, %r135, %r3;
	mov.b32 	%r146, 0;
	@%p2 bra 	$L__BB9_14;
	sub.s32 	%r4, %r3, %r135;
	and.b32  	%r5, %r4, 15;
	sub.s32 	%r43, %r135, %r3;
	setp.gt.u32 	%p3, %r43, -16;
	mov.b32 	%r146, 0;
	@%p3 bra 	$L__BB9_5;
	and.b32  	%r45, %r4, -16;
	neg.s32 	%r131, %r45;
	add.s64 	%rd2, %rd1, 32;
	mov.b32 	%r146, 0;
$L__BB9_4:
	.pragma "nounroll";
	mul.wide.s32 	%rd9, %r135, 4;
	add.s64 	%rd10, %rd2, %rd9;
	ld.global.u32 	%r46, [%rd10+-32];
	setp.le.s32 	%p4, %r46, %r1;
	selp.u32 	%r47, 1, 0, %p4;
	add.s32 	%r48, %r146, %r47;
	ld.global.u32 	%r49, [%rd10+-28];
	setp.le.s32 	%p5, %r49, %r1;
	selp.u32 	%r50, 1, 0, %p5;
	add.s32 	%r51, %r48, %r50;
	ld.global.u32 	%r52, [%rd10+-24];
	setp.le.s32 	%p6, %r52, %r1;
	selp.u32 	%r53, 1, 0, %p6;
	add.s32 	%r54, %r51, %r53;
	ld.global.u32 	%r55, [%rd10+-20];
	setp.le.s32 	%p7, %r55, %r1;
	selp.u32 	%r56, 1, 0, %p7;
	add.s32 	%r57, %r54, %r56;
	ld.global.u32 	%r58, [%rd10+-16];
	setp.le.s32 	%p8, %r58, %r1;
	selp.u32 	%r59, 1, 0, %p8;
	add.s32 	%r60, %r57, %r59;
	ld.global.u32 	%r61, [%rd10+-12];
	setp.le.s32 	%p9, %r61, %r1;
	selp.u32 	%r62, 1, 0, %p9;
	add.s32 	%r63, %r60, %r62;
	ld.global.u32 	%r64, [%rd10+-8];
	setp.le.s32 	%p10, %r64, %r1;
	selp.u32 	%r65, 1, 0, %p10;
	add.s32 	%r66, %r63, %r65;
	ld.global.u32 	%r67, [%rd10+-4];
	setp.le.s32 	%p11, %r67, %r1;
	selp.u32 	%r68, 1, 0, %p11;
	add.s32 	%r69, %r66, %r68;
	ld.global.u32 	%r70, [%rd10];
	setp.le.s32 	%p12, %r70, %r1;
	selp.u32 	%r71, 1, 0, %p12;
	add.s32 	%r72, %r69, %r71;
	ld.global.u32 	%r73, [%rd10+4];
	setp.le.s32 	%p13, %r73, %r1;
	selp.u32 	%r74, 1, 0, %p13;
	add.s32 	%r75, %r72, %r74;
	ld.global.u32 	%r76, [%rd10+8];
	setp.le.s32 	%p14, %r76, %r1;
	selp.u32 	%r77, 1, 0, %p14;
	add.s32 	%r78, %r75, %r77;
	ld.global.u32 	%r79, [%rd10+12];
	setp.le.s32 	%p15, %r79, %r1;
	selp.u32 	%r80, 1, 0, %p15;
	add.s32 	%r81, %r78, %r80;
	ld.global.u32 	%r82, [%rd10+16];
	setp.le.s32 	%p16, %r82, %r1;
	selp.u32 	%r83, 1, 0, %p16;
	add.s32 	%r84, %r81, %r83;
	ld.global.u32 	%r85, [%rd10+20];
	setp.le.s32 	%p17, %r85, %r1;
	selp.u32 	%r86, 1, 0, %p17;
	add.s32 	%r87, %r84, %r86;
	ld.global.u32 	%r88, [%rd10+24];
	setp.le.s32 	%p18, %r88, %r1;
	selp.u32 	%r89, 1, 0, %p18;
	add.s32 	%r90, %r87, %r89;
	ld.global.u32 	%r91, [%rd10+28];
	setp.le.s32 	%p19, %r91, %r1;
	selp.u32 	%r92, 1, 0, %p19;
	add.s32 	%r146, %r90, %r92;
	add.s32 	%r135, %r135, 16;
	add.s32 	%r131, %r131, 16;
	setp.ne.s32 	%p20, %r131, 0;
	@%p20 bra 	$L__BB9_4;
$L__BB9_5:
	setp.eq.s32 	%p21, %r5, 0;
	@%p21 bra 	$L__BB9_14;
	and.b32  	%r16, %r4, 7;
	setp.lt.u32 	%p22, %r5, 8;
	@%p22 bra 	$L__BB9_8;
	mul.wide.s32 	%rd11, %r135, 4;
	add.s64 	%rd12, %rd1, %rd11;
	ld.global.u32 	%r94, [%rd12];
	setp.le.s32 	%p23, %r94, %r1;
	selp.u32 	%r95, 1, 0, %p23;
	add.s32 	%r96, %r146, %r95;
	ld.global.u32 	%r97, [%rd12+4];
	setp.le.s32 	%p24, %r97, %r1;
	selp.u32 	%r98, 1, 0, %p24;
	add.s32 	%r99, %r96, %r98;
	ld.global.u32 	%r100, [%rd12+8];
	setp.le.s32 	%p25, %r100, %r1;
	selp.u32 	%r101, 1, 0, %p25;
	add.s32 	%r102, %r99, %r101;
	ld.global.u32 	%r103, [%rd12+12];
	setp.le.s32 	%p26, %r103, %r1;
	selp.u32 	%r104, 1, 0, %p26;
	add.s32 	%r105, %r102, %r104;
	ld.global.u32 	%r106, [%rd12+16];
	setp.le.s32 	%p27, %r106, %r1;
	selp.u32 	%r107, 1, 0, %p27;
	add.s32 	%r108, %r105, %r107;
	ld.global.u32 	%r109, [%rd12+20];
	setp.le.s32 	%p28, %r109, %r1;
	selp.u32 	%r110, 1, 0, %p28;
	add.s32 	%r111, %r108, %r110;
	ld.global.u32 	%r112, [%rd12+24];
	setp.le.s32 	%p29, %r112, %r1;
	selp.u32 	%r113, 1, 0, %p29;
	add.s32 	%r114, %r111, %r113;
	ld.global.u32 	%r115, [%rd12+28];
	setp.le.s32 	%p30, %r115, %r1;
	selp.u32 	%r116, 1, 0, %p30;
	add.s32 	%r146, %r114, %r116;
	add.s32 	%r135, %r135, 8;
$L__BB9_8:
	setp.eq.s32 	%p31, %r16, 0;
	@%p31 bra 	$L__BB9_14;
	and.b32  	%r22, %r4, 3;
	setp.lt.u32 	%p32, %r16, 4;
	@%p32 bra 	$L__BB9_11;
	mul.wide.s32 	%rd13, %r135, 4;
	add.s64 	%rd14, %rd1, %rd13;
	ld.global.u32 	%r118, [%rd14];
	setp.le.s32 	%p33, %r118, %r1;
	selp.u32 	%r119, 1, 0, %p33;
	add.s32 	%r120, %r146, %r119;
	ld.global.u32 	%r121, [%rd14+4];
	setp.le.s32 	%p34, %r121, %r1;
	selp.u32 	%r122, 1, 0, %p34;
	add.s32 	%r123, %r120, %r122;
	ld.global.u32 	%r124, [%rd14+8];
	setp.le.s32 	%p35, %r124, %r1;
	selp.u32 	%r125, 1, 0, %p35;
	add.s32 	%r126, %r123, %r125;
	ld.global.u32 	%r127, [%rd14+12];
	setp.le.s32 	%p36, %r127, %r1;
	selp.u32 	%r128, 1, 0, %p36;
	add.s32 	%r146, %r126, %r128;
	add.s32 	%r135, %r135, 4;
$L__BB9_11:
	setp.eq.s32 	%p37, %r22, 0;
	@%p37 bra 	$L__BB9_14;
	neg.s32 	%r143, %r22;
$L__BB9_13:
	.pragma "nounroll";
	mul.wide.s32 	%rd15, %r135, 4;
	add.s64 	%rd16, %rd1, %rd15;
	ld.global.u32 	%r129, [%rd16];
	setp.le.s32 	%p38, %r129, %r1;
	selp.u32 	%r130, 1, 0, %p38;
	add.s32 	%r146, %r146, %r130;
	add.s32 	%r135, %r135, 1;
	add.s32 	%r143, %r143, 1;
	setp.ne.s32 	%p39, %r143, 0;
	@%p39 bra 	$L__BB9_13;
$L__BB9_14:
	cvta.to.global.u64 	%rd17, %rd4;
	add.s64 	%rd19, %rd17, %rd7;
	st.global.u32 	[%rd19], %r146;
$L__BB9_15:
	ret;

}
	// .globl	build_lower_map
.visible .entry build_lower_map(
	.param .u64 .ptr .align 1 build_lower_map_param_0,
	.param .u64 .ptr .align 1 build_lower_map_param_1,
	.param .u64 .ptr .align 1 build_lower_map_param_2,
	.param .u64 .ptr .align 1 build_lower_map_param_3,
	.param .u64 .ptr .align 1 build_lower_map_param_4,
	.param .u32 build_lower_map_param_5
)
{
	.reg .pred 	%p<12>;
	.reg .b32 	%r<59>;
	.reg .b64 	%rd<32>;

	ld.param.u64 	%rd10, [build_lower_map_param_0];
	ld.param.u64 	%rd12, [build_lower_map_param_1];
	ld.param.u64 	%rd11, [build_lower_map_param_2];
	ld.param.u64 	%rd13, [build_lower_map_param_3];
	ld.param.u64 	%rd14, [build_lower_map_param_4];
	ld.param.u32 	%r35, [build_lower_map_param_5];
	cvta.to.global.u64 	%rd1, %rd14;
	cvta.to.global.u64 	%rd2, %rd13;
	cvta.to.global.u64 	%rd3, %rd12;
	mov.u32 	%r36, %ctaid.x;
	mov.u32 	%r37, %ntid.x;
	mov.u32 	%r38, %tid.x;
	mad.lo.s32 	%r1, %r36, %r37, %r38;
	setp.ge.s32 	%p1, %r1, %r35;
	@%p1 bra 	$L__BB10_23;
	cvta.to.global.u64 	%rd15, %rd10;
	cvta.to.global.u64 	%rd16, %rd11;
	mul.wide.s32 	%rd17, %r1, 4;
	add.s64 	%rd18, %rd15, %rd17;
	ld.global.u32 	%r2, [%rd18];
	ld.global.u32 	%r3, [%rd18+4];
	add.s64 	%rd4, %rd16, %rd17;
	setp.ge.s32 	%p2, %r2, %r3;
	@%p2 bra 	$L__BB10_23;
	ld.global.u32 	%r54, [%rd4];
	sub.s32 	%r39, %r3, %r2;
	and.b32  	%r5, %r39, 3;
	setp.eq.s32 	%p3, %r5, 0;
	mov.u32 	%r50, %r2;
	@%p3 bra 	$L__BB10_8;
	neg.s32 	%r46, %r5;
	mov.u32 	%r50, %r2;
$L__BB10_4:
	.pragma "nounroll";
	mul.wide.s32 	%rd19, %r50, 4;
	add.s64 	%rd5, %rd1, %rd19;
	add.s64 	%rd20, %rd3, %rd19;
	ld.global.u32 	%r10, [%rd20];
	setp.gt.s32 	%p4, %r10, %r1;
	@%p4 bra 	$L__BB10_6;
	mul.wide.s32 	%rd21, %r54, 4;
	add.s64 	%rd22, %rd2, %rd21;
	st.global.u32 	[%rd22], %r10;
	st.global.u32 	[%rd5], %r54;
	add.s32 	%r54, %r54, 1;
	bra.uni 	$L__BB10_7;
$L__BB10_6:
	mov.b32 	%r40, -1;
	st.global.u32 	[%rd5], %r40;
$L__BB10_7:
	add.s32 	%r50, %r50, 1;
	add.s32 	%r46, %r46, 1;
	setp.ne.s32 	%p5, %r46, 0;
	@%p5 bra 	$L__BB10_4;
$L__BB10_8:
	sub.s32 	%r41, %r2, %r3;
	setp.gt.u32 	%p6, %r41, -4;
	@%p6 bra 	$L__BB10_23;
	sub.s32 	%r52, %r50, %r3;
	add.s64 	%rd6, %rd3, 8;
	add.s64 	%rd7, %rd1, 8;
$L__BB10_10:
	mul.wide.s32 	%rd23, %r50, 4;
	add.s64 	%rd8, %rd6, %rd23;
	add.s64 	%rd9, %rd7, %rd23;
	ld.global.u32 	%r21, [%rd8+-8];
	setp.gt.s32 	%p7, %r21, %r1;
	@%p7 bra 	$L__BB10_12;
	mul.wide.s32 	%rd24, %r54, 4;
	add.s64 	%rd25, %rd2, %rd24;
	st.global.u32 	[%rd25], %r21;
	st.global.u32 	[%rd9+-8], %r54;
	add.s32 	%r54, %r54, 1;
	bra.uni 	$L__BB10_13;
$L__BB10_12:
	mov.b32 	%r42, -1;
	st.global.u32 	[%rd9+-8], %r42;
$L__BB10_13:
	ld.global.u32 	%r24, [%rd8+-4];
	setp.gt.s32 	%p8, %r24, %r1;
	@%p8 bra 	$L__BB10_15;
	mul.wide.s32 	%rd26, %r54, 4;
	add.s64 	%rd27, %rd2, %rd26;
	st.global.u32 	[%rd27], %r24;
	st.global.u32 	[%rd9+-4], %r54;
	add.s32 	%r54, %r54, 1;
	bra.uni 	$L__BB10_16;
$L__BB10_15:
	mov.b32 	%r43, -1;
	st.global.u32 	[%rd9+-4], %r43;
$L__BB10_16:
	ld.global.u32 	%r27, [%rd8];
	setp.gt.s32 	%p9, %r27, %r1;
	@%p9 bra 	$L__BB10_18;
	mul.wide.s32 	%rd28, %r54, 4;
	add.s64 	%rd29, %rd2, %rd28;
	st.global.u32 	[%rd29], %r27;
	st.global.u32 	[%rd9], %r54;
	add.s32 	%r54, %r54, 1;
	bra.uni 	$L__BB10_19;
$L__BB10_18:
	mov.b32 	%r44, -1;
	st.global.u32 	[%rd9], %r44;
$L__BB10_19:
	ld.global.u32 	%r30, [%rd8+4];
	setp.gt.s32 	%p10, %r30, %r1;
	@%p10 bra 	$L__BB10_21;
	mul.wide.s32 	%rd30, %r54, 4;
	add.s64 	%rd31, %rd2, %rd30;
	st.global.u32 	[%rd31], %r30;
	st.global.u32 	[%rd9+4], %r54;
	add.s32 	%r54, %r54, 1;
	bra.uni 	$L__BB10_22;
$L__BB10_21:
	mov.b32 	%r45, -1;
	st.global.u32 	[%rd9+4], %r45;
$L__BB10_22:
	add.s32 	%r50, %r50, 4;
	add.s32 	%r52, %r52, 4;
	setp.ne.s32 	%p11, %r52, 0;
	@%p11 bra 	$L__BB10_10;
$L__BB10_23:
	ret;

}


// ===== COMPILED SASS (sm_100) =====

	.target	sm_100

	.elftype	@"ET_EXEC"


//--------------------- .note.nv.tkinfo           --------------------------
	.section	.note.nv.tkinfo,"",@"SHT_NOTE"
	.sectionflags	@"SHF_NOTE_NV_TKINFO"
	.tkinfo
        /*0018*/ 	.word	0x00000002
        /*0030*/ 	.string	""
        /*0030*/ 	.string	"ptxas"
        /*0030*/ 	.string	"Cuda compilation tools, release 13.0, V13.0.88"
        /*0030*/ 	.string	"Build cuda_13.0.r13.0/compiler.36424714_0"
        /*0030*/ 	.string	"-arch sm_100 -m 64 "



//--------------------- .note.nv.cuinfo           --------------------------
	.section	.note.nv.cuinfo,"",@"SHT_NOTE"
	.sectionflags	@"SHF_NOTE_NV_CUINFO"
        /*0018*/ 	.short	0x0002
        /*001a*/ 	.short	0x0064
        /*001c*/ 	.short	0x0082
	.zero		2


//--------------------- .nv.info                  --------------------------
	.section	.nv.info,"",@"SHT_CUDA_INFO"
	.align	4


	//----- nvinfo : EIATTR_REGCOUNT
	.align		4
        /*0000*/ 	.byte	0x04, 0x2f
        /*0002*/ 	.short	(.L_1 - .L_0)
	.align		4
.L_0:
        /*0004*/ 	.word	index@(cast_i64_to_i32)
        /*0008*/ 	.word	0x0000000a


	//----- nvinfo : EIATTR_FRAME_SIZE
	.align		4
.L_1:
        /*000c*/ 	.byte	0x04, 0x11
        /*000e*/ 	.short	(.L_3 - .L_2)
	.align		4
.L_2:
        /*0010*/ 	.word	index@(cast_i64_to_i32)
        /*0014*/ 	.word	0x00000000


	//----- nvinfo : EIATTR_REGCOUNT
	.align		4
.L_3:
        /*0018*/ 	.byte	0x04, 0x2f
        /*001a*/ 	.short	(.L_5 - .L_4)
	.align		4
.L_4:
        /*001c*/ 	.word	index@(compute_levels_lower_iter)
        /*0020*/ 	.word	0x00000020


	//----- nvinfo : EIATTR_FRAME_SIZE
	.align		4
.L_5:
        /*0024*/ 	.byte	0x04, 0x11
        /*0026*/ 	.short	(.L_7 - .L_6)
	.align		4
.L_6:
        /*0028*/ 	.word	index@(compute_levels_lower_iter)
        /*002c*/ 	.word	0x00000000


	//----- nvinfo : EIATTR_REGCOUNT
	.align		4
.L_7:
        /*0030*/ 	.byte	0x04, 0x2f
        /*0032*/ 	.short	(.L_9 - .L_8)
	.align		4
.L_8:
        /*0034*/ 	.word	index@(compute_levels_upper_iter)
        /*0038*/ 	.word	0x00000020


	//----- nvinfo : EIATTR_FRAME_SIZE
	.align		4
.L_9:
        /*003c*/ 	.byte	0x04, 0x11
        /*003e*/ 	.short	(.L_11 - .L_10)
	.align		4
.L_10:
        /*0040*/ 	.word	index@(compute_levels_upper_iter)
        /*0044*/ 	.word	0x00000000


	//----- nvinfo : EIATTR_REGCOUNT
	.align		4
.L_11:
        /*0048*/ 	.byte	0x04, 0x2f
        /*004a*/ 	.short	(.L_13 - .L_12)
	.align		4
.L_12:
        /*004c*/ 	.word	index@(reduce_max_i32)
        /*0050*/ 	.word	0x0000000a


	//----- nvinfo : EIATTR_FRAME_SIZE
	.align		4
.L_13:
        /*0054*/ 	.byte	0x04, 0x11
        /*0056*/ 	.short	(.L_15 - .L_14)
	.align		4
.L_14:
        /*0058*/ 	.word	index@(reduce_max_i32)
        /*005c*/ 	.word	0x00000000


	//----- nvinfo : EIATTR_REGCOUNT
	.align		4
.L_15:
        /*0060*/ 	.byte	0x04, 0x2f
        /*0062*/ 	.short	(.L_17 - .L_16)
	.align		4
.L_16:
        /*0064*/ 	.word	index@(histogram_levels)
        /*0068*/ 	.word	0x0000000a


	//----- nvinfo : EIATTR_FRAME_SIZE
	.align		4
.L_17:
        /*006c*/ 	.byte	0x04, 0x11
        /*006e*/ 	.short	(.L_19 - .L_18)
	.align		4
.L_18:
        /*0070*/ 	.word	index@(histogram_levels)
        /*0074*/ 	.word	0x00000000


	//----- nvinfo : EIATTR_REGCOUNT
	.align		4
.L_19:
        /*0078*/ 	.byte	0x04, 0x2f
        /*007a*/ 	.short	(.L_21 - .L_20)
	.align		4
.L_20:
        /*007c*/ 	.word	index@(scatter_by_level)
        /*0080*/ 	.word	0x00000012


	//----- nvinfo : EIATTR_FRAME_SIZE
	.align		4
.L_21:
        /*0084*/ 	.byte	0x04, 0x11
        /*0086*/ 	.short	(.L_23 - .L_22)
	.align		4
.L_22:
        /*0088*/ 	.word	index@(scatter_by_level)
        /*008c*/ 	.word	0x00000000


	//----- nvinfo : EIATTR_REGCOUNT
	.align		4
.L_23:
        /*0090*/ 	.byte	0x04, 0x2f
        /*0092*/ 	.short	(.L_25 - .L_24)
	.align		4
.L_24:
        /*0094*/ 	.word	index@(classify_lu_entries)
        /*0098*/ 	.word	0x00000016


	//----- nvinfo : EIATTR_FRAME_SIZE
	.align		4
.L_25:
        /*009c*/ 	.byte	0x04, 0x11
        /*009e*/ 	.short	(.L_27 - .L_26)
	.align		4
.L_26:
        /*00a0*/ 	.word	index@(classify_lu_entries)
        /*00a4*/ 	.word	0x00000000


	//----- nvinfo : EIATTR_REGCOUNT
	.align		4
.L_27:
        /*00a8*/ 	.byte	0x04, 0x2f
        /*00aa*/ 	.short	(.L_29 - .L_28)
	.align		4
.L_28:
        /*00ac*/ 	.word	index@(count_lu_per_row)
        /*00b0*/ 	.word	0x00000020


	//----- nvinfo : EIATTR_FRAME_SIZE
	.align		4
.L_29:
        /*00b4*/ 	.byte	0x04, 0x11
        /*00b6*/ 	.short	(.L_31 - .L_30)
	.align		4
.L_30:
        /*00b8*/ 	.word	index@(count_lu_per_row)
        /*00bc*/ 	.word	0x00000000


	//----- nvinfo : EIATTR_REGCOUNT
	.align		4
.L_31:
        /*00c0*/ 	.byte	0x04, 0x2f
        /*00c2*/ 	.short	(.L_33 - .L_32)
	.align		4
.L_32:
        /*00c4*/ 	.word	index@(build_lu_maps)
        /*00c8*/ 	.word	0x0000001c


	//----- nvinfo : EIATTR_FRAME_SIZE
	.align		4
.L_33:
        /*00cc*/ 	.byte	0x04, 0x11
        /*00ce*/ 	.short	(.L_35 - .L_34)
	.align		4
.L_34:
        /*00d0*/ 	.word	index@(build_lu_maps)
        /*00d4*/ 	.word	0x00000000


	//----- nvinfo : EIATTR_REGCOUNT
	.align		4
.L_35:
        /*00d8*/ 	.byte	0x04, 0x2f
        /*00da*/ 	.short	(.L_37 - .L_36)
	.align		4
.L_36:
        /*00dc*/ 	.word	index@(count_lower_per_row)
        /*00e0*/ 	.word	0x00000020


	//----- nvinfo : EIATTR_FRAME_SIZE
	.align		4
.L_37:
        /*00e4*/ 	.byte	0x04, 0x11
        /*00e6*/ 	.short	(.L_39 - .L_38)
	.align		4
.L_38:
        /*00e8*/ 	.word	index@(count_lower_per_row)
        /*00ec*/ 	.word	0x00000000


	//----- nvinfo : EIATTR_REGCOUNT
	.align		4
.L_39:
        /*00f0*/ 	.byte	0x04, 0x2f
        /*00f2*/ 	.short	(.L_41 - .L_40)
	.align		4
.L_40:
        /*00f4*/ 	.word	index@(build_lower_map)
        /*00f8*/ 	.word	0x00000016


	//----- nvinfo : EIATTR_FRAME_SIZE
	.align		4
.L_41:
        /*00fc*/ 	.byte	0x04, 0x11
        /*00fe*/ 	.short	(.L_43 - .L_42)
	.align		4
.L_42:
        /*0100*/ 	.word	index@(build_lower_map)
        /*0104*/ 	.word	0x00000000


	//----- nvinfo : EIATTR_MIN_STACK_SIZE
	.align		4
.L_43:
        /*0108*/ 	.byte	0x04, 0x12
        /*010a*/ 	.short	(.L_45 - .L_44)
	.align		4
.L_44:
        /*010c*/ 	.word	index@(build_lower_map)
        /*0110*/ 	.word	0x00000000


	//----- nvinfo : EIATTR_MIN_STACK_SIZE
	.align		4
.L_45:
        /*0114*/ 	.byte	0x04, 0x12
        /*0116*/ 	.short	(.L_47 - .L_46)
	.align		4
.L_46:
        /*0118*/ 	.word	index@(count_lower_per_row)
        /*011c*/ 	.word	0x00000000


	//----- nvinfo : EIATTR_MIN_STACK_SIZE
	.align		4
.L_47:
        /*0120*/ 	.byte	0x04, 0x12
        /*0122*/ 	.short	(.L_49 - .L_48)
	.align		4
.L_48:
        /*0124*/ 	.word	index@(build_lu_maps)
        /*0128*/ 	.word	0x00000000


	//----- nvinfo : EIATTR_MIN_STACK_SIZE
	.align		4
.L_49:
        /*012c*/ 	.byte	0x04, 0x12
        /*012e*/ 	.short	(.L_51 - .L_50)
	.align		4
.L_50:
        /*0130*/ 	.word	index@(count_lu_per_row)
        /*0134*/ 	.word	0x00000000


	//----- nvinfo : EIATTR_MIN_STACK_SIZE
	.align		4
.L_51:
        /*0138*/ 	.byte	0x04, 0x12
        /*013a*/ 	.short	(.L_53 - .L_52)
	.align		4
.L_52:
        /*013c*/ 	.word	index@(classify_lu_entries)
        /*0140*/ 	.word	0x00000000


	//----- nvinfo : EIATTR_MIN_STACK_SIZE
	.align		4
.L_53:
        /*0144*/ 	.byte	0x04, 0x12
        /*0146*/ 	.short	(.L_55 - .L_54)
	.align		4
.L_54:
        /*0148*/ 	.word	index@(scatter_by_level)
        /*014c*/ 	.word	0x00000000


	//----- nvinfo : EIATTR_MIN_STACK_SIZE
	.align		4
.L_55:
        /*0150*/ 	.byte	0x04, 0x12
        /*0152*/ 	.short	(.L_57 - .L_56)
	.align		4
.L_56:
        /*0154*/ 	.word	index@(histogram_levels)
        /*0158*/ 	.word	0x00000000


	//----- nvinfo : EIATTR_MIN_STACK_SIZE
	.align		4
.L_57:
        /*015c*/ 	.byte	0x04, 0x12
        /*015e*/ 	.short	(.L_59 - .L_58)
	.align		4
.L_58:
        /*0160*/ 	.word	index@(reduce_max_i32)
        /*0164*/ 	.word	0x00000000


	//----- nvinfo : EIATTR_MIN_STACK_SIZE
	.align		4
.L_59:
        /*0168*/ 	.byte	0x04, 0x12
        /*016a*/ 	.short	(.L_61 - .L_60)
	.align		4
.L_60:
        /*016c*/ 	.word	index@(compute_levels_upper_iter)
        /*0170*/ 	.word	0x00000000


	//----- nvinfo : EIATTR_MIN_STACK_SIZE
	.align		4
.L_61:
        /*0174*/ 	.byte	0x04, 0x12
        /*0176*/ 	.short	(.L_63 - .L_62)
	.align		4
.L_62:
        /*0178*/ 	.word	index@(compute_levels_lower_iter)
        /*017c*/ 	.word	0x00000000


	//----- nvinfo : EIATTR_MIN_STACK_SIZE
	.align		4
.L_63:
        /*0180*/ 	.byte	0x04, 0x12
        /*0182*/ 	.short	(.L_65 - .L_64)
	.align		4
.L_64:
        /*0184*/ 	.word	index@(cast_i64_to_i32)
        /*0188*/ 	.word	0x00000000
.L_65:


//--------------------- .nv.compat                --------------------------
	.section	.nv.compat,"",@"SHT_CUDA_COMPAT_INFO"
	.align	4
        /*0000*/ 	.byte	0x02, 0x09, 0x00, 0x00, 0x02, 0x02, 0x01, 0x00, 0x02, 0x05, 0x05, 0x00, 0x03, 0x07, 0x01, 0x01
        /*0010*/ 	.byte	0x02, 0x03, 0x00, 0x00, 0x02, 0x06, 0x01, 0x00, 0x04, 0x0b, 0x08, 0x00, 0x09, 0x00, 0x00, 0x00
        /*0020*/ 	.byte	0x00, 0x00, 0x00, 0x00


//--------------------- .nv.info.build_lower_map  --------------------------
	.section	.nv.info.build_lower_map,"",@"SHT_CUDA_INFO"
	.sectionflags	@""
	.align	4


	//----- nvinfo : EIATTR_CUDA_API_VERSION
	.align		4
        /*0000*/ 	.byte	0x04, 0x37
        /*0002*/ 	.short	(.L_67 - .L_66)
.L_66:
        /*0004*/ 	.word	0x00000082


	//----- nvinfo : EIATTR_KPARAM_INFO
	.align		4
.L_67:
        /*0008*/ 	.byte	0x04, 0x17
        /*000a*/ 	.short	(.L_69 - .L_68)
.L_68:
        /*000c*/ 	.word	0x00000000
        /*0010*/ 	.short	0x0005
        /*0012*/ 	.short	0x0028
        /*0014*/ 	.byte	0x00, 0xf0, 0x11, 0x00


	//----- nvinfo : EIATTR_KPARAM_INFO
	.align		4
.L_69:
        /*0018*/ 	.byte	0x04, 0x17
        /*001a*/ 	.short	(.L_71 - .L_70)
.L_70:
        /*001c*/ 	.word	0x00000000
        /*0020*/ 	.short	0x0004
        /*0022*/ 	.short	0x0020
        /*0024*/ 	.byte	0x00, 0xf5, 0x21, 0x00


	//----- nvinfo : EIATTR_KPARAM_INFO
	.align		4
.L_71:
        /*0028*/ 	.byte	0x04, 0x17
        /*002a*/ 	.short	(.L_73 - .L_72)
.L_72:
        /*002c*/ 	.word	0x00000000
        /*0030*/ 	.short	0x0003
        /*0032*/ 	.short	0x0018
        /*0034*/ 	.byte	0x00, 0xf5, 0x21, 0x00


	//----- nvinfo : EIATTR_KPARAM_INFO
	.align		4
.L_73:
        /*0038*/ 	.byte	0x04, 0x17
        /*003a*/ 	.short	(.L_75 - .L_74)
.L_74:
        /*003c*/ 	.word	0x00000000
        /*0040*/ 	.short	0x0002
        /*0042*/ 	.short	0x0010
        /*0044*/ 	.byte	0x00, 0xf5, 0x21, 0x00


	//----- nvinfo : EIATTR_KPARAM_INFO
	.align		4
.L_75:
        /*0048*/ 	.byte	0x04, 0x17
        /*004a*/ 	.short	(.L_77 - .L_76)
.L_76:
        /*004c*/ 	.word	0x00000000
        /*0050*/ 	.short	0x0001
        /*0052*/ 	.short	0x0008
        /*0054*/ 	.byte	0x00, 0xf5, 0x21, 0x00


	//----- nvinfo : EIATTR_KPARAM_INFO
	.align		4
.L_77:
        /*0058*/ 	.byte	0x04, 0x17
        /*005a*/ 	.short	(.L_79 - .L_78)
.L_78:
        /*005c*/ 	.word	0x00000000
        /*0060*/ 	.short	0x0000
        /*0062*/ 	.short	0x0000
        /*0064*/ 	.byte	0x00, 0xf5, 0x21, 0x00


	//----- nvinfo : EIATTR_SPARSE_MMA_MASK
	.align		4
.L_79:
        /*0068*/ 	.byte	0x03, 0x50
        /*006a*/ 	.short	0x0000


	//----- nvinfo : EIATTR_MAXREG_COUNT
	.align		4
        /*006c*/ 	.byte	0x03, 0x1b
        /*006e*/ 	.short	0x00ff


	//----- nvinfo : EIATTR_MERCURY_ISA_VERSION
	.align		4
        /*0070*/ 	.byte	0x03, 0x5f
        /*0072*/ 	.short	0x0101


	//----- nvinfo : EIATTR_VRC_CTA_INIT_COUNT
	.align		4
        /*0074*/ 	.byte	0x02, 0x4a
	.zero		1
	.zero		1


	//----- nvinfo : EIATTR_EXIT_INSTR_OFFSETS
	.align		4
        /*0078*/ 	.byte	0x04, 0x1c
        /*007a*/ 	.short	(.L_81 - .L_80)


	//   ....[0]....
.L_80:
        /*007c*/ 	.word	0x00000070


	//   ....[1]....
        /*0080*/ 	.word	0x000000e0


	//   ....[2]....
        /*0084*/ 	.word	0x000002d0


	//   ....[3]....
        /*0088*/ 	.word	0x00000630


	//----- nvinfo : EIATTR_CRS_STACK_SIZE
	.align		4
.L_81:
        /*008c*/ 	.byte	0x04, 0x1e
        /*008e*/ 	.short	(.L_83 - .L_82)
.L_82:
        /*0090*/ 	.word	0x00000000


	//----- nvinfo : EIATTR_CBANK_PARAM_SIZE
	.align		4
.L_83:
        /*0094*/ 	.byte	0x03, 0x19
        /*0096*/ 	.short	0x002c


	//----- nvinfo : EIATTR_PARAM_CBANK
	.align		4
        /*0098*/ 	.byte	0x04, 0x0a
        /*009a*/ 	.short	(.L_85 - .L_84)
	.align		4
.L_84:
        /*009c*/ 	.word	index@(.nv.constant0.build_lower_map)
        /*00a0*/ 	.short	0x0380
        /*00a2*/ 	.short	0x002c


	//----- nvinfo : EIATTR_SW_WAR
	.align		4
.L_85:
        /*00a4*/ 	.byte	0x04, 0x36
        /*00a6*/ 	.short	(.L_87 - .L_86)
.L_86:
        /*00a8*/ 	.word	0x00000008
.L_87:


//--------------------- .nv.info.count_lower_per_row --------------------------
	.section	.nv.info.count_lower_per_row,"",@"SHT_CUDA_INFO"
	.sectionflags	@""
	.align	4


	//----- nvinfo : EIATTR_CUDA_API_VERSION
	.align		4
        /*0000*/ 	.byte	0x04, 0x37
        /*0002*/ 	.short	(.L_89 - .L_88)
.L_88:
        /*0004*/ 	.word	0x00000082


	//----- nvinfo : EIATTR_KPARAM_INFO
	.align		4
.L_89:
        /*0008*/ 	.byte	0x04, 0x17
        /*000a*/ 	.short	(.L_91 - .L_90)
.L_90:
        /*000c*/ 	.word	0x00000000
        /*0010*/ 	.short	0x0003
        /*0012*/ 	.short	0x0018
        /*0014*/ 	.byte	0x00, 0xf0, 0x11, 0x00


	//----- nvinfo : EIATTR_KPARAM_INFO
	.align		4
.L_91:
        /*0018*/ 	.byte	0x04, 0x17
        /*001a*/ 	.short	(.L_93 - .L_92)
.L_92:
        /*001c*/ 	.word	0x00000000
        /*0020*/ 	.short	0x0002
        /*0022*/ 	.short	0x0010
        /*0024*/ 	.byte	0x00, 0xf5, 0x21, 0x00


	//----- nvinfo : EIATTR_KPARAM_INFO
	.align		4
.L_93:
        /*0028*/ 	.byte	0x04, 0x17
        /*002a*/ 	.short	(.L_95 - .L_94)
.L_94:
        /*002c*/ 	.word	0x00000000
        /*0030*/ 	.short	0x0001
        /*0032*/ 	.short	0x0008
        /*0034*/ 	.byte	0x00, 0xf5, 0x21, 0x00


	//----- nvinfo : EIATTR_KPARAM_INFO
	.align		4
.L_95:
        /*0038*/ 	.byte	0x04, 0x17
        /*003a*/ 	.short	(.L_97 - .L_96)
.L_96:
        /*003c*/ 	.word	0x00000000
        /*0040*/ 	.short	0x0000
        /*0042*/ 	.short	0x0000
        /*0044*/ 	.byte	0x00, 0xf5, 0x21, 0x00


	//----- nvinfo : EIATTR_SPARSE_MMA_MASK
	.align		4
.L_97:
        /*0048*/ 	.byte	0x03, 0x50
        /*004a*/ 	.short	0x0000


	//----- nvinfo : EIATTR_MAXREG_COUNT
	.align		4
        /*004c*/ 	.byte	0x03, 0x1b
        /*004e*/ 	.short	0x00ff


	//----- nvinfo : EIATTR_MERCURY_ISA_VERSION
	.align		4
        /*0050*/ 	.byte	0x03, 0x5f
        /*0052*/ 	.short	0x0101


	//----- nvinfo : EIATTR_VRC_CTA_INIT_COUNT
	.align		4
        /*0054*/ 	.byte	0x02, 0x4a
	.zero		1
	.zero		1


	//----- nvinfo : EIATTR_EXIT_INSTR_OFFSETS
	.align		4
        /*0058*/ 	.byte	0x04, 0x1c
        /*005a*/ 	.short	(.L_99 - .L_98)


	//   ....[0]....
.L_98:
        /*005c*/ 	.word	0x00000070


	//   ....[1]....
        /*0060*/ 	.word	0x00000ba0


	//----- nvinfo : EIATTR_CRS_STACK_SIZE
	.align		4
.L_99:
        /*0064*/ 	.byte	0x04, 0x1e
        /*0066*/ 	.short	(.L_101 - .L_100)
.L_100:
        /*0068*/ 	.word	0x00000000


	//----- nvinfo : EIATTR_CBANK_PARAM_SIZE
	.align		4
.L_101:
        /*006c*/ 	.byte	0x03, 0x19
        /*006e*/ 	.short	0x001c


	//----- nvinfo : EIATTR_PARAM_CBANK
	.align		4
        /*0070*/ 	.byte	0x04, 0x0a
        /*0072*/ 	.short	(.L_103 - .L_102)
	.align		4
.L_102:
        /*0074*/ 	.word	index@(.nv.constant0.count_lower_per_row)
        /*0078*/ 	.short	0x0380
        /*007a*/ 	.short	0x001c


	//----- nvinfo : EIATTR_SW_WAR
	.align		4
.L_103:
        /*007c*/ 	.byte	0x04, 0x36
        /*007e*/ 	.short	(.L_105 - .L_104)
.L_104:
        /*0080*/ 	.word	0x00000008
.L_105:


//--------------------- .nv.info.build_lu_maps    --------------------------
	.section	.nv.info.build_lu_maps,"",@"SHT_CUDA_INFO"
	.sectionflags	@""
	.align	4


	//----- nvinfo : EIATTR_CUDA_API_VERSION
	.align		4
        /*0000*/ 	.byte	0x04, 0x37
        /*0002*/ 	.short	(.L_107 - .L_106)
.L_106:
        /*0004*/ 	.word	0x00000082


	//----- nvinfo : EIATTR_KPARAM_INFO
	.align		4
.L_107:
        /*0008*/ 	.byte	0x04, 0x17
        /*000a*/ 	.short	(.L_109 - .L_108)
.L_108:
        /*000c*/ 	.word	0x00000000
        /*0010*/ 	.short	0x0008
        /*0012*/ 	.short	0x0040
        /*0014*/ 	.byte	0x00, 0xf0, 0x11, 0x00


	//----- nvinfo : EIATTR_KPARAM_INFO
	.align		4
.L_109:
        /*0018*/ 	.byte	0x04, 0x17
        /*001a*/ 	.short	(.L_111 - .L_110)
.L_110:
        /*001c*/ 	.word	0x00000000
        /*0020*/ 	.short	0x0007
        /*0022*/ 	.short	0x0038
        /*0024*/ 	.byte	0x00, 0xf5, 0x21, 0x00


	//----- nvinfo : EIATTR_KPARAM_INFO
	.align		4
.L_111:
        /*0028*/ 	.byte	0x04, 0x17
        /*002a*/ 	.short	(.L_113 - .L_112)
.L_112:
        /*002c*/ 	.word	0x00000000
        /*0030*/ 	.short	0x0006
        /*0032*/ 	.short	0x0030
        /*0034*/ 	.byte	0x00, 0xf5, 0x21, 0x00


	//----- nvinfo : EIATTR_KPARAM_INFO
	.align		4
.L_113:
        /*0038*/ 	.byte	0x04, 0x17
        /*003a*/ 	.short	(.L_115 - .L_114)
.L_114:
        /*003c*/ 	.word	0x00000000
        /*0040*/ 	.short	0x0005
        /*0042*/ 	.short	0x0028
        /*0044*/ 	.byte	0x00, 0xf5, 0x21, 0x00


	//----- nvinfo : EIATTR_KPARAM_INFO
	.align		4
.L_115:
        /*0048*/ 	.byte	0x04, 0x17
        /*004a*/ 	.short	(.L_117 - .L_116)
.L_116:
        /*004c*/ 	.word	0x00000000
        /*0050*/ 	.short	0x0004
        /*0052*/ 	.short	0x0020
        /*0054*/ 	.byte	0x00, 0xf5, 0x21, 0x00


	//----- nvinfo : EIATTR_KPARAM_INFO
	.align		4
.L_117:
        /*0058*/ 	.byte	0x04, 0x17
        /*005a*/ 	.short	(.L_119 - .L_118)
.L_118:
        /*005c*/ 	.word	0x00000000
        /*0060*/ 	.short	0x0003
        /*0062*/ 	.short	0x0018
        /*0064*/ 	.byte	0x00, 0xf5, 0x21, 0x00


	//----- nvinfo : EIATTR_KPARAM_INFO
	.align		4
.L_119:
        /*0068*/ 	.byte	0x04, 0x17
        /*006a*/ 	.short	(.L_121 - .L_120)
.L_120:
        /*006c*/ 	.word	0x00000000
        /*0070*/ 	.short	0x0002
        /*0072*/ 	.short	0x0010
        /*0074*/ 	.byte	0x00, 0xf5, 0x21, 0x00


	//----- nvinfo : EIATTR_KPARAM_INFO
	.align		4
.L_121:
        /*0078*/ 	.byte	0x04, 0x17
        /*007a*/ 	.short	(.L_123 - .L_122)
.L_122:
        /*007c*/ 	.word	0x00000000
        /*0080*/ 	.short	0x0001
        /*0082*/ 	.short	0x0008
        /*0084*/ 	.byte	0x00, 0xf5, 0x21, 0x00


	//----- nvinfo : EIATTR_KPARAM_INFO
	.align		4
.L_123:
        /*0088*/ 	.byte	0x04, 0x17
        /*008a*/ 	.short	(.L_125 - .L_124)
.L_124:
        /*008c*/ 	.word	0x00000000
        /*0090*/ 	.short	0x0000
        /*0092*/ 	.short	0x0000
        /*0094*/ 	.byte	0x00, 0xf5, 0x21, 0x00


	//----- nvinfo : EIATTR_SPARSE_MMA_MASK
	.align		4
.L_125:
        /*0098*/ 	.byte	0x03, 0x50
        /*009a*/ 	.short	0x0000


	//----- nvinfo : EIATTR_MAXREG_COUNT
	.align		4
        /*009c*/ 	.byte	0x03, 0x1b
        /*009e*/ 	.short	0x00ff


	//----- nvinfo : EIATTR_MERCURY_ISA_VERSION
	.align		4
        /*00a0*/ 	.byte	0x03, 0x5f
        /*00a2*/ 	.short	0x0101


	//----- nvinfo : EIATTR_VRC_CTA_INIT_COUNT
	.align		4
        /*00a4*/ 	.byte	0x02, 0x4a
	.zero		1
	.zero		1


	//----- nvinfo : EIATTR_EXIT_INSTR_OFFSETS
	.align		4
        /*00a8*/ 	.byte	0x04, 0x1c
        /*00aa*/ 	.short	(.L_127 - .L_126)


	//   ....[0]....
.L_126:
        /*00ac*/ 	.word	0x00000070


	//   ....[1]....
        /*00b0*/ 	.word	0x000000e0


	//   ....[2]....
        /*00b4*/ 	.word	0x00000360


	//   ....[3]....
        /*00b8*/ 	.word	0x00000860


	//----- nvinfo : EIATTR_CRS_STACK_SIZE
	.align		4
.L_127:
        /*00bc*/ 	.byte	0x04, 0x1e
        /*00be*/ 	.short	(.L_129 - .L_128)
.L_128:
        /*00c0*/ 	.word	0x00000000


	//----- nvinfo : EIATTR_CBANK_PARAM_SIZE
	.align		4
.L_129:
        /*00c4*/ 	.byte	0x03, 0x19
        /*00c6*/ 	.short	0x0044


	//----- nvinfo : EIATTR_PARAM_CBANK
	.align		4
        /*00c8*/ 	.byte	0x04, 0x0a
        /*00ca*/ 	.short	(.L_131 - .L_130)
	.align		4
.L_130:
        /*00cc*/ 	.word	index@(.nv.constant0.build_lu_maps)
        /*00d0*/ 	.short	0x0380
        /*00d2*/ 	.short	0x0044


	//----- nvinfo : EIATTR_SW_WAR
	.align		4
.L_131:
        /*00d4*/ 	.byte	0x04, 0x36
        /*00d6*/ 	.short	(.L_133 - .L_132)
.L_132:
        /*00d8*/ 	.word	0x00000008
.L_133:


//--------------------- .nv.info.count_lu_per_row --------------------------
	.section	.nv.info.count_lu_per_row,"",@"SHT_CUDA_INFO"
	.sectionflags	@""
	.align	4


	//----- nvinfo : EIATTR_CUDA_API_VERSION
	.align		4
        /*0000*/ 	.byte	0x04, 0x37
        /*0002*/ 	.short	(.L_135 - .L_134)
.L_134:
        /*0004*/ 	.word	0x00000082


	//----- nvinfo : EIATTR_KPARAM_INFO
	.align		4
.L_135:
        /*0008*/ 	.byte	0x04, 0x17
        /*000a*/ 	.short	(.L_137 - .L_136)
.L_136:
        /*000c*/ 	.word	0x00000000
        /*0010*/ 	.short	0x0004
        /*0012*/ 	.short	0x0020
        /*0014*/ 	.byte	0x00, 0xf0, 0x11, 0x00


	//----- nvinfo : EIATTR_KPARAM_INFO
	.align		4
.L_137:
        /*0018*/ 	.byte	0x04, 0x17
        /*001a*/ 	.short	(.L_139 - .L_138)
.L_138:
        /*001c*/ 	.word	0x00000000
        /*0020*/ 	.short	0x0003
        /*0022*/ 	.short	0x0018
        /*0024*/ 	.byte	0x00, 0xf5, 0x21, 0x00


	//----- nvinfo : EIATTR_KPARAM_INFO
	.align		4
.L_139:
        /*0028*/ 	.byte	0x04, 0x17
        /*002a*/ 	.short	(.L_141 - .L_140)
.L_140:
        /*002c*/ 	.word	0x00000000
        /*0030*/ 	.short	0x0002
        /*0032*/ 	.short	0x0010
        /*0034*/ 	.byte	0x00, 0xf5, 0x21, 0x00


	//----- nvinfo : EIATTR_KPARAM_INFO
	.align		4
.L_141:
        /*0038*/ 	.byte	0x04, 0x17
        /*003a*/ 	.short	(.L_143 - .L_142)
.L_142:
        /*003c*/ 	.word	0x00000000
        /*0040*/ 	.short	0x0001
        /*0042*/ 	.short	0x0008
        /*0044*/ 	.byte	0x00, 0xf5, 0x21, 0x00


	//----- nvinfo : EIATTR_KPARAM_INFO
	.align		4
.L_143:
        /*0048*/ 	.byte	0x04, 0x17
        /*004a*/ 	.short	(.L_145 - .L_144)
.L_144:
        /*004c*/ 	.word	0x00000000
        /*0050*/ 	.short	0x0000
        /*0052*/ 	.short	0x0000
        /*0054*/ 	.byte	0x00, 0xf5, 0x21, 0x00


	//----- nvinfo : EIATTR_SPARSE_MMA_MASK
	.align		4
.L_145:
        /*0058*/ 	.byte	0x03, 0x50
        /*005a*/ 	.short	0x0000


	//----- nvinfo : EIATTR_MAXREG_COUNT
	.align		4
        /*005c*/ 	.byte	0x03, 0x1b
        /*005e*/ 	.short	0x00ff


	//----- nvinfo : EIATTR_MERCURY_ISA_VERSION
	.align		4
        /*0060*/ 	.byte	0x03, 0x5f
        /*0062*/ 	.short	0x0101


	//----- nvinfo : EIATTR_VRC_CTA_INIT_COUNT
	.align		4
        /*0064*/ 	.byte	0x02, 0x4a
	.zero		1
	.zero		1


	//----- nvinfo : EIATTR_EXIT_INSTR_OFFSETS
	.align		4
        /*0068*/ 	.byte	0x04, 0x1c
        /*006a*/ 	.short	(.L_147 - .L_146)


	//   ....[0]....
.L_146:
        /*006c*/ 	.word	0x00000070


	//   ....[1]....
        /*0070*/ 	.word	0x00001150


	//----- nvinfo : EIATTR_CRS_STACK_SIZE
	.align		4
.L_147:
        /*0074*/ 	.byte	0x04, 0x1e
        /*0076*/ 	.short	(.L_149 - .L_148)
.L_148:
        /*0078*/ 	.word	0x00000000


	//----- nvinfo : EIATTR_CBANK_PARAM_SIZE
	.align		4
.L_149:
        /*007c*/ 	.byte	0x03, 0x19
        /*007e*/ 	.short	0x0024


	//----- nvinfo : EIATTR_PARAM_CBANK
	.align		4
        /*0080*/ 	.byte	0x04, 0x0a
        /*0082*/ 	.short	(.L_151 - .L_150)
	.align		4
.L_150:
        /*0084*/ 	.word	index@(.nv.constant0.count_lu_per_row)
        /*0088*/ 	.short	0x0380
        /*008a*/ 	.short	0x0024


	//----- nvinfo : EIATTR_SW_WAR
	.align		4
.L_151:
        /*008c*/ 	.byte	0x04, 0x36
        /*008e*/ 	.short	(.L_153 - .L_152)
.L_152:
        /*0090*/ 	.word	0x00000008
.L_153:


//--------------------- .nv.info.classify_lu_entries --------------------------
	.section	.nv.info.classify_lu_entries,"",@"SHT_CUDA_INFO"
	.sectionflags	@""
	.align	4


	//----- nvinfo : EIATTR_CUDA_API_VERSION
	.align		4
        /*0000*/ 	.byte	0x04, 0x37
        /*0002*/ 	.short	(.L_155 - .L_154)
.L_154:
        /*0004*/ 	.word	0x00000082


	//----- nvinfo : EIATTR_KPARAM_INFO
	.align		4
.L_155:
        /*0008*/ 	.byte	0x04, 0x17
        /*000a*/ 	.short	(.L_157 - .L_156)
.L_156:
        /*000c*/ 	.word	0x00000000
        /*0010*/ 	.short	0x0004
        /*0012*/ 	.short	0x0020
        /*0014*/ 	.byte	0x00, 0xf0, 0x11, 0x00


	//----- nvinfo : EIATTR_KPARAM_INFO
	.align		4
.L_157:
        /*0018*/ 	.byte	0x04, 0x17
        /*001a*/ 	.short	(.L_159 - .L_158)
.L_158:
        /*001c*/ 	.word	0x00000000
        /*0020*/ 	.short	0x0003
        /*0022*/ 	.short	0x0018
        /*0024*/ 	.byte	0x00, 0xf5, 0x21, 0x00


	//----- nvinfo : EIATTR_KPARAM_INFO
	.align		4
.L_159:
        /*0028*/ 	.byte	0x04, 0x17
        /*002a*/ 	.short	(.L_161 - .L_160)
.L_160:
        /*002c*/ 	.word	0x00000000
        /*0030*/ 	.short	0x0002
        /*0032*/ 	.short	0x0010
        /*0034*/ 	.byte	0x00, 0xf5, 0x21, 0x00


	//----- nvinfo : EIATTR_KPARAM_INFO
	.align		4
.L_161:
        /*0038*/ 	.byte	0x04, 0x17
        /*003a*/ 	.short	(.L_163 - .L_162)
.L_162:
        /*003c*/ 	.word	0x00000000
        /*0040*/ 	.short	0x0001
        /*0042*/ 	.short	0x0008
        /*0044*/ 	.byte	0x00, 0xf5, 0x21, 0x00


	//----- nvinfo : EIATTR_KPARAM_INFO
	.align		4
.L_163:
        /*0048*/ 	.byte	0x04, 0x17
        /*004a*/ 	.short	(.L_165 - .L_164)
.L_164:
        /*004c*/ 	.word	0x00000000
        /*0050*/ 	.short	0x0000
        /*0052*/ 	.short	0x0000
        /*0054*/ 	.byte	0x00, 0xf5, 0x21, 0x00


	//----- nvinfo : EIATTR_SPARSE_MMA_MASK
	.align		4
.L_165:
        /*0058*/ 	.byte	0x03, 0x50
        /*005a*/ 	.short	0x0000


	//----- nvinfo : EIATTR_MAXREG_COUNT
	.align		4
        /*005c*/ 	.byte	0x03, 0x1b
        /*005e*/ 	.short	0x00ff


	//----- nvinfo : EIATTR_MERCURY_ISA_VERSION
	.align		4
        /*0060*/ 	.byte	0x03, 0x5f
        /*0062*/ 	.short	0x0101


	//----- nvinfo : EIATTR_VRC_CTA_INIT_COUNT
	.align		4
        /*0064*/ 	.byte	0x02, 0x4a
	.zero		1
	.zero		1


	//----- nvinfo : EIATTR_EXIT_INSTR_OFFSETS
	.align		4
        /*0068*/ 	.byte	0x04, 0x1c
        /*006a*/ 	.short	(.L_167 - .L_166)


	//   ....[0]....
.L_166:
        /*006c*/ 	.word	0x00000070


	//   ....[1]....
        /*0070*/ 	.word	0x000000e0


	//   ....[2]....
        /*0074*/ 	.word	0x000002a0


	//   ....[3]....
        /*0078*/ 	.word	0x000005a0


	//----- nvinfo : EIATTR_CRS_STACK_SIZE
	.align		4
.L_167:
        /*007c*/ 	.byte	0x04, 0x1e
        /*007e*/ 	.short	(.L_169 - .L_168)
.L_168:
        /*0080*/ 	.word	0x00000000


	//----- nvinfo : EIATTR_CBANK_PARAM_SIZE
	.align		4
.L_169:
        /*0084*/ 	.byte	0x03, 0x19
        /*0086*/ 	.short	0x0024


	//----- nvinfo : EIATTR_PARAM_CBANK
	.align		4
        /*0088*/ 	.byte	0x04, 0x0a
        /*008a*/ 	.short	(.L_171 - .L_170)
	.align		4
.L_170:
        /*008c*/ 	.word	index@(.nv.constant0.classify_lu_entries)
        /*0090*/ 	.short	0x0380
        /*0092*/ 	.short	0x0024


	//----- nvinfo : EIATTR_SW_WAR
	.align		4
.L_171:
        /*0094*/ 	.byte	0x04, 0x36
        /*0096*/ 	.short	(.L_173 - .L_172)
.L_172:
        /*0098*/ 	.word	0x00000008
.L_173:


//--------------------- .nv.info.scatter_by_level --------------------------
	.section	.nv.info.scatter_by_level,"",@"SHT_CUDA_INFO"
	.sectionflags	@""
	.align	4


	//----- nvinfo : EIATTR_CUDA_API_VERSION
	.align		4
        /*0000*/ 	.byte	0x04, 0x37
        /*0002*/ 	.short	(.L_175 - .L_174)
.L_174:
        /*0004*/ 	.word	0x00000082


	//----- nvinfo : EIATTR_KPARAM_INFO
	.align		4
.L_175:
        /*0008*/ 	.byte	0x04, 0x17
        /*000a*/ 	.short	(.L_177 - .L_176)
.L_176:
        /*000c*/ 	.word	0x00000000
        /*0010*/ 	.short	0x0004
        /*0012*/ 	.short	0x0020
        /*0014*/ 	.byte	0x00, 0xf0, 0x11, 0x00


	//----- nvinfo : EIATTR_KPARAM_INFO
	.align		4
.L_177:
        /*0018*/ 	.byte	0x04, 0x17
        /*001a*/ 	.short	(.L_179 - .L_178)
.L_178:
        /*001c*/ 	.word	0x00000000
        /*0020*/ 	.short	0x0003
        /*0022*/ 	.short	0x0018
        /*0024*/ 	.byte	0x00, 0xf5, 0x21, 0x00


	//----- nvinfo : EIATTR_KPARAM_INFO
	.align		4
.L_179:
        /*0028*/ 	.byte	0x04, 0x17
        /*002a*/ 	.short	(.L_181 - .L_180)
.L_180:
        /*002c*/ 	.word	0x00000000
        /*0030*/ 	.short	0x0002
        /*0032*/ 	.short	0x0010
        /*0034*/ 	.byte	0x00, 0xf5, 0x21, 0x00


	//----- nvinfo : EIATTR_KPARAM_INFO
	.align		4
.L_181:
        /*0038*/ 	.byte	0x04, 0x17
        /*003a*/ 	.short	(.L_183 - .L_182)
.L_182:
        /*003c*/ 	.word	0x00000000
        /*0040*/ 	.short	0x0001
        /*0042*/ 	.short	0x0008
        /*0044*/ 	.byte	0x00, 0xf5, 0x21, 0x00


	//----- nvinfo : EIATTR_KPARAM_INFO
	.align		4
.L_183:
        /*0048*/ 	.byte	0x04, 0x17
        /*004a*/ 	.short	(.L_185 - .L_184)
.L_184:
        /*004c*/ 	.word	0x00000000
        /*0050*/ 	.short	0x0000
        /*0052*/ 	.short	0x0000
        /*0054*/ 	.byte	0x00, 0xf5, 0x21, 0x00


	//----- nvinfo : EIATTR_SPARSE_MMA_MASK
	.align		4
.L_185:
        /*0058*/ 	.byte	0x03, 0x50
        /*005a*/ 	.short	0x0000


	//----- nvinfo : EIATTR_MAXREG_COUNT
	.align		4
        /*005c*/ 	.byte	0x03, 0x1b
        /*005e*/ 	.short	0x00ff


	//----- nvinfo : EIATTR_MERCURY_ISA_VERSION
	.align		4
        /*0060*/ 	.byte	0x03, 0x5f
        /*0062*/ 	.short	0x0101


	//----- nvinfo : EIATTR_VRC_CTA_INIT_COUNT
	.align		4
        /*0064*/ 	.byte	0x02, 0x4a
	.zero		1
	.zero		1


	//----- nvinfo : EIATTR_EXIT_INSTR_OFFSETS
	.align		4
        /*0068*/ 	.byte	0x04, 0x1c
        /*006a*/ 	.short	(.L_187 - .L_186)


	//   ....[0]....
.L_186:
        /*006c*/ 	.word	0x00000070


	//   ....[1]....
        /*0070*/ 	.word	0x00000170


	//----- nvinfo : EIATTR_CBANK_PARAM_SIZE
	.align		4
.L_187:
        /*0074*/ 	.byte	0x03, 0x19
        /*0076*/ 	.short	0x0024


	//----- nvinfo : EIATTR_PARAM_CBANK
	.align		4
        /*0078*/ 	.byte	0x04, 0x0a
        /*007a*/ 	.short	(.L_189 - .L_188)
	.align		4
.L_188:
        /*007c*/ 	.word	index@(.nv.constant0.scatter_by_level)
        /*0080*/ 	.short	0x0380
        /*0082*/ 	.short	0x0024


	//----- nvinfo : EIATTR_SW_WAR
	.align		4
.L_189:
        /*0084*/ 	.byte	0x04, 0x36
        /*0086*/ 	.short	(.L_191 - .L_190)
.L_190:
        /*0088*/ 	.word	0x00000008
.L_191:


//--------------------- .nv.info.histogram_levels --------------------------
	.section	.nv.info.histogram_levels,"",@"SHT_CUDA_INFO"
	.sectionflags	@""
	.align	4


	//----- nvinfo : EIATTR_CUDA_API_VERSION
	.align		4
        /*0000*/ 	.byte	0x04, 0x37
        /*0002*/ 	.short	(.L_193 - .L_192)
.L_192:
        /*0004*/ 	.word	0x00000082


	//----- nvinfo : EIATTR_KPARAM_INFO
	.align		4
.L_193:
        /*0008*/ 	.byte	0x04, 0x17
        /*000a*/ 	.short	(.L_195 - .L_194)
.L_194:
        /*000c*/ 	.word	0x00000000
        /*0010*/ 	.short	0x0002
        /*0012*/ 	.short	0x0010
        /*0014*/ 	.byte	0x00, 0xf0, 0x11, 0x00


	//----- nvinfo : EIATTR_KPARAM_INFO
	.align		4
.L_195:
        /*0018*/ 	.byte	0x04, 0x17
        /*001a*/ 	.short	(.L_197 - .L_196)
.L_196:
        /*001c*/ 	.word	0x00000000
        /*0020*/ 	.short	0x0001
        /*0022*/ 	.short	0x0008
        /*0024*/ 	.byte	0x00, 0xf5, 0x21, 0x00


	//----- nvinfo : EIATTR_KPARAM_INFO
	.align		4
.L_197:
        /*0028*/ 	.byte	0x04, 0x17
        /*002a*/ 	.short	(.L_199 - .L_198)
.L_198:
        /*002c*/ 	.word	0x00000000
        /*0030*/ 	.short	0x0000
        /*0032*/ 	.short	0x0000
        /*0034*/ 	.byte	0x00, 0xf5, 0x21, 0x00


	//----- nvinfo : EIATTR_SPARSE_MMA_MASK
	.align		4
.L_199:
        /*0038*/ 	.byte	0x03, 0x50
        /*003a*/ 	.short	0x0000


	//----- nvinfo : EIATTR_MAXREG_COUNT
	.align		4
        /*003c*/ 	.byte	0x03, 0x1b
        /*003e*/ 	.short	0x00ff


	//----- nvinfo : EIATTR_MERCURY_ISA_VERSION
	.align		4
        /*0040*/ 	.byte	0x03, 0x5f
        /*0042*/ 	.short	0x0101


	//----- nvinfo : EIATTR_VRC_CTA_INIT_COUNT
	.align		4
        /*0044*/ 	.byte	0x02, 0x4a
	.zero		1
	.zero		1


	//----- nvinfo : EIATTR_EXIT_INSTR_OFFSETS
	.align		4
        /*0048*/ 	.byte	0x04, 0x1c
        /*004a*/ 	.short	(.L_201 - .L_200)


	//   ....[0]....
.L_200:
        /*004c*/ 	.word	0x00000070


	//   ....[1]....
        /*0050*/ 	.word	0x00000100


	//----- nvinfo : EIATTR_CBANK_PARAM_SIZE
	.align		4
.L_201:
        /*0054*/ 	.byte	0x03, 0x19
        /*0056*/ 	.short	0x0014


	//----- nvinfo : EIATTR_PARAM_CBANK
	.align		4
        /*0058*/ 	.byte	0x04, 0x0a
        /*005a*/ 	.short	(.L_203 - .L_202)
	.align		4
.L_202:
        /*005c*/ 	.word	index@(.nv.constant0.histogram_levels)
        /*0060*/ 	.short	0x0380
        /*0062*/ 	.short	0x0014


	//----- nvinfo : EIATTR_SW_WAR
	.align		4
.L_203:
        /*0064*/ 	.byte	0x04, 0x36
        /*0066*/ 	.short	(.L_205 - .L_204)
.L_204:
        /*0068*/ 	.word	0x00000008
.L_205:


//--------------------- .nv.info.reduce_max_i32   --------------------------
	.section	.nv.info.reduce_max_i32,"",@"SHT_CUDA_INFO"
	.sectionflags	@""
	.align	4


	//----- nvinfo : EIATTR_CUDA_API_VERSION
	.align		4
        /*0000*/ 	.byte	0x04, 0x37
        /*0002*/ 	.short	(.L_207 - .L_206)
.L_206:
        /*0004*/ 	.word	0x00000082


	//----- nvinfo : EIATTR_KPARAM_INFO
	.align		4
.L_207:
        /*0008*/ 	.byte	0x04, 0x17
        /*000a*/ 	.short	(.L_209 - .L_208)
.L_208:
        /*000c*/ 	.word	0x00000000
        /*0010*/ 	.short	0x0002
        /*0012*/ 	.short	0x0010
        /*0014*/ 	.byte	0x00, 0xf0, 0x11, 0x00


	//----- nvinfo : EIATTR_KPARAM_INFO
	.align		4
.L_209:
        /*0018*/ 	.byte	0x04, 0x17
        /*001a*/ 	.short	(.L_211 - .L_210)
.L_210:
        /*001c*/ 	.word	0x00000000
        /*0020*/ 	.short	0x0001
        /*0022*/ 	.short	0x0008
        /*0024*/ 	.byte	0x00, 0xf5, 0x21, 0x00


	//----- nvinfo : EIATTR_KPARAM_INFO
	.align		4
.L_211:
        /*0028*/ 	.byte	0x04, 0x17
        /*002a*/ 	.short	(.L_213 - .L_212)
.L_212:
        /*002c*/ 	.word	0x00000000
        /*0030*/ 	.short	0x0000
        /*0032*/ 	.short	0x0000
        /*0034*/ 	.byte	0x00, 0xf5, 0x21, 0x00


	//----- nvinfo : EIATTR_SPARSE_MMA_MASK
	.align		4
.L_213:
        /*0038*/ 	.byte	0x03, 0x50
        /*003a*/ 	.short	0x0000


	//----- nvinfo : EIATTR_MAXREG_COUNT
	.align		4
        /*003c*/ 	.byte	0x03, 0x1b
        /*003e*/ 	.short	0x00ff


	//----- nvinfo : EIATTR_NUM_BARRIERS
	.align		4
        /*0040*/ 	.byte	0x02, 0x4c
        /*0042*/ 	.byte	0x01
	.zero		1


	//----- nvinfo : EIATTR_MERCURY_ISA_VERSION
	.align		4
        /*0044*/ 	.byte	0x03, 0x5f
        /*0046*/ 	.short	0x0101


	//----- nvinfo : EIATTR_VRC_CTA_INIT_COUNT
	.align		4
        /*0048*/ 	.byte	0x02, 0x4a
	.zero		1
	.zero		1


	//----- nvinfo : EIATTR_EXIT_INSTR_OFFSETS
	.align		4
        /*004c*/ 	.byte	0x04, 0x1c
        /*004e*/ 	.short	(.L_215 - .L_214)


	//   ....[0]....
.L_214:
        /*0050*/ 	.word	0x00000200


	//   ....[1]....
        /*0054*/ 	.word	0x00000270


	//----- nvinfo : EIATTR_CBANK_PARAM_SIZE
	.align		4
.L_215:
        /*0058*/ 	.byte	0x03, 0x19
        /*005a*/ 	.short	0x0014


	//----- nvinfo : EIATTR_PARAM_CBANK
	.align		4
        /*005c*/ 	.byte	0x04, 0x0a
        /*005e*/ 	.short	(.L_217 - .L_216)
	.align		4
.L_216:
        /*0060*/ 	.word	index@(.nv.constant0.reduce_max_i32)
        /*0064*/ 	.short	0x0380
        /*0066*/ 	.short	0x0014


	//----- nvinfo : EIATTR_SW_WAR
	.align		4
.L_217:
        /*0068*/ 	.byte	0x04, 0x36
        /*006a*/ 	.short	(.L_219 - .L_218)
.L_218:
        /*006c*/ 	.word	0x00000008
.L_219:


//--------------------- .nv.info.compute_levels_upper_iter --------------------------
	.section	.nv.info.compute_levels_upper_iter,"",@"SHT_CUDA_INFO"
	.sectionflags	@""
	.align	4


	//----- nvinfo : EIATTR_CUDA_API_VERSION
	.align		4
        /*0000*/ 	.byte	0x04, 0x37
        /*0002*/ 	.short	(.L_221 - .L_220)
.L_220:
        /*0004*/ 	.word	0x00000082


	//----- nvinfo : EIATTR_KPARAM_INFO
	.align		4
.L_221:
        /*0008*/ 	.byte	0x04, 0x17
        /*000a*/ 	.short	(.L_223 - .L_222)
.L_222:
        /*000c*/ 	.word	0x00000000
        /*0010*/ 	.short	0x0004
        /*0012*/ 	.short	0x0020
        /*0014*/ 	.byte	0x00, 0xf0, 0x11, 0x00


	//----- nvinfo : EIATTR_KPARAM_INFO
	.align		4
.L_223:
        /*0018*/ 	.byte	0x04, 0x17
        /*001a*/ 	.short	(.L_225 - .L_224)
.L_224:
        /*001c*/ 	.word	0x00000000
        /*0020*/ 	.short	0x0003
        /*0022*/ 	.short	0x0018
        /*0024*/ 	.byte	0x00, 0xf5, 0x21, 0x00


	//----- nvinfo : EIATTR_KPARAM_INFO
	.align		4
.L_225:
        /*0028*/ 	.byte	0x04, 0x17
        /*002a*/ 	.short	(.L_227 - .L_226)
.L_226:
        /*002c*/ 	.word	0x00000000
        /*0030*/ 	.short	0x0002
        /*0032*/ 	.short	0x0010
        /*0034*/ 	.byte	0x00, 0xf5, 0x21, 0x00


	//----- nvinfo : EIATTR_KPARAM_INFO
	.align		4
.L_227:
        /*0038*/ 	.byte	0x04, 0x17
        /*003a*/ 	.short	(.L_229 - .L_228)
.L_228:
        /*003c*/ 	.word	0x00000000
        /*0040*/ 	.short	0x0001
        /*0042*/ 	.short	0x0008
        /*0044*/ 	.byte	0x00, 0xf5, 0x21, 0x00


	//----- nvinfo : EIATTR_KPARAM_INFO
	.align		4
.L_229:
        /*0048*/ 	.byte	0x04, 0x17
        /*004a*/ 	.short	(.L_231 - .L_230)
.L_230:
        /*004c*/ 	.word	0x00000000
        /*0050*/ 	.short	0x0000
        /*0052*/ 	.short	0x0000
        /*0054*/ 	.byte	0x00, 0xf5, 0x21, 0x00


	//----- nvinfo : EIATTR_SPARSE_MMA_MASK
	.align		4
.L_231:
        /*0058*/ 	.byte	0x03, 0x50
        /*005a*/ 	.short	0x0000


	//----- nvinfo : EIATTR_MAXREG_COUNT
	.align		4
        /*005c*/ 	.byte	0x03, 0x1b
        /*005e*/ 	.short	0x00ff


	//----- nvinfo : EIATTR_MERCURY_ISA_VERSION
	.align		4
        /*0060*/ 	.byte	0x03, 0x5f
        /*0062*/ 	.short	0x0101


	//----- nvinfo : EIATTR_VRC_CTA_INIT_COUNT
	.align		4
        /*0064*/ 	.byte	0x02, 0x4a
	.zero		1
	.zero		1


	//----- nvinfo : EIATTR_EXIT_INSTR_OFFSETS
	.align		4
        /*0068*/ 	.byte	0x04, 0x1c
        /*006a*/ 	.short	(.L_233 - .L_232)


	//   ....[0]....
.L_232:
        /*006c*/ 	.word	0x00000070


	//   ....[1]....
        /*0070*/ 	.word	0x00000f40


	//   ....[2]....
        /*0074*/ 	.word	0x00000fa0


	//----- nvinfo : EIATTR_CRS_STACK_SIZE
	.align		4
.L_233:
        /*0078*/ 	.byte	0x04, 0x1e
        /*007a*/ 	.short	(.L_235 - .L_234)
.L_234:
        /*007c*/ 	.word	0x00000000


	//----- nvinfo : EIATTR_CBANK_PARAM_SIZE
	.align		4
.L_235:
        /*0080*/ 	.byte	0x03, 0x19
        /*0082*/ 	.short	0x0024


	//----- nvinfo : EIATTR_PARAM_CBANK
	.align		4
        /*0084*/ 	.byte	0x04, 0x0a
        /*0086*/ 	.short	(.L_237 - .L_236)
	.align		4
.L_236:
        /*0088*/ 	.word	index@(.nv.constant0.compute_levels_upper_iter)
        /*008c*/ 	.short	0x0380
        /*008e*/ 	.short	0x0024


	//----- nvinfo : EIATTR_SW_WAR
	.align		4
.L_237:
        /*0090*/ 	.byte	0x04, 0x36
        /*0092*/ 	.short	(.L_239 - .L_238)
.L_238:
        /*0094*/ 	.word	0x00000008
.L_239:


//--------------------- .nv.info.compute_levels_lower_iter --------------------------
	.section	.nv.info.compute_levels_lower_iter,"",@"SHT_CUDA_INFO"
	.sectionflags	@""
	.align	4


	//----- nvinfo : EIATTR_CUDA_API_VERSION
	.align		4
        /*0000*/ 	.byte	0x04, 0x37
        /*0002*/ 	.short	(.L_241 - .L_240)
.L_240:
        /*0004*/ 	.word	0x00000082


	//----- nvinfo : EIATTR_KPARAM_INFO
	.align		4
.L_241:
        /*0008*/ 	.byte	0x04, 0x17
        /*000a*/ 	.short	(.L_243 - .L_242)
.L_242:
        /*000c*/ 	.word	0x00000000
        /*0010*/ 	.short	0x0004
        /*0012*/ 	.short	0x0020
        /*0014*/ 	.byte	0x00, 0xf0, 0x11, 0x00


	//----- nvinfo : EIATTR_KPARAM_INFO
	.align		4
.L_243:
        /*0018*/ 	.byte	0x04, 0x17
        /*001a*/ 	.short	(.L_245 - .L_244)
.L_244:
        /*001c*/ 	.word	0x00000000
        /*0020*/ 	.short	0x0003
        /*0022*/ 	.short	0x0018
        /*0024*/ 	.byte	0x00, 0xf5, 0x21, 0x00


	//----- nvinfo : EIATTR_KPARAM_INFO
	.align		4
.L_245:
        /*0028*/ 	.byte	0x04, 0x17
        /*002a*/ 	.short	(.L_247 - .L_246)
.L_246:
        /*002c*/ 	.word	0x00000000
        /*0030*/ 	.short	0x0002
        /*0032*/ 	.short	0x0010
        /*0034*/ 	.byte	0x00, 0xf5, 0x21, 0x00


	//----- nvinfo : EIATTR_KPARAM_INFO
	.align		4
.L_247:
        /*0038*/ 	.byte	0x04, 0x17
        /*003a*/ 	.short	(.L_249 - .L_248)
.L_248:
        /*003c*/ 	.word	0x00000000
        /*0040*/ 	.short	0x0001
        /*0042*/ 	.short	0x0008
        /*0044*/ 	.byte	0x00, 0xf5, 0x21, 0x00


	//----- nvinfo : EIATTR_KPARAM_INFO
	.align		4
.L_249:
        /*0048*/ 	.byte	0x04, 0x17
        /*004a*/ 	.short	(.L_251 - .L_250)
.L_250:
        /*004c*/ 	.word	0x00000000
        /*0050*/ 	.short	0x0000
        /*0052*/ 	.short	0x0000
        /*0054*/ 	.byte	0x00, 0xf5, 0x21, 0x00


	//----- nvinfo : EIATTR_SPARSE_MMA_MASK
	.align		4
.L_251:
        /*0058*/ 	.byte	0x03, 0x50
        /*005a*/ 	.short	0x0000


	//----- nvinfo : EIATTR_MAXREG_COUNT
	.align		4
        /*005c*/ 	.byte	0x03, 0x1b
        /*005e*/ 	.short	0x00ff


	//----- nvinfo : EIATTR_MERCURY_ISA_VERSION
	.align		4
        /*0060*/ 	.byte	0x03, 0x5f
        /*0062*/ 	.short	0x0101


	//----- nvinfo : EIATTR_VRC_CTA_INIT_COUNT
	.align		4
        /*0064*/ 	.byte	0x02, 0x4a
	.zero		1
	.zero		1


	//----- nvinfo : EIATTR_EXIT_INSTR_OFFSETS
	.align		4
        /*0068*/ 	.byte	0x04, 0x1c
        /*006a*/ 	.short	(.L_253 - .L_252)


	//   ....[0]....
.L_252:
        /*006c*/ 	.word	0x00000070


	//   ....[1]....
        /*0070*/ 	.word	0x00000f40


	//   ....[2]....
        /*0074*/ 	.word	0x00000fa0


	//----- nvinfo : EIATTR_CRS_STACK_SIZE
	.align		4
.L_253:
        /*0078*/ 	.byte	0x04, 0x1e
        /*007a*/ 	.short	(.L_255 - .L_254)
.L_254:
        /*007c*/ 	.word	0x00000000


	//----- nvinfo : EIATTR_CBANK_PARAM_SIZE
	.align		4
.L_255:
        /*0080*/ 	.byte	0x03, 0x19
        /*0082*/ 	.short	0x0024


	//----- nvinfo : EIATTR_PARAM_CBANK
	.align		4
        /*0084*/ 	.byte	0x04, 0x0a
        /*0086*/ 	.short	(.L_257 - .L_256)
	.align		4
.L_256:
        /*0088*/ 	.word	index@(.nv.constant0.compute_levels_lower_iter)
        /*008c*/ 	.short	0x0380
        /*008e*/ 	.short	0x0024


	//----- nvinfo : EIATTR_SW_WAR
	.align		4
.L_257:
        /*0090*/ 	.byte	0x04, 0x36
        /*0092*/ 	.short	(.L_259 - .L_258)
.L_258:
        /*0094*/ 	.word	0x00000008
.L_259:


//--------------------- .nv.info.cast_i64_to_i32  --------------------------
	.section	.nv.info.cast_i64_to_i32,"",@"SHT_CUDA_INFO"
	.sectionflags	@""
	.align	4


	//----- nvinfo : EIATTR_CUDA_API_VERSION
	.align		4
        /*0000*/ 	.byte	0x04, 0x37
        /*0002*/ 	.short	(.L_261 - .L_260)
.L_260:
        /*0004*/ 	.word	0x00000082


	//----- nvinfo : EIATTR_KPARAM_INFO
	.align		4
.L_261:
        /*0008*/ 	.byte	0x04, 0x17
        /*000a*/ 	.short	(.L_263 - .L_262)
.L_262:
        /*000c*/ 	.word	0x00000000
        /*0010*/ 	.short	0x0002
        /*0012*/ 	.short	0x0010
        /*0014*/ 	.byte	0x00, 0xf0, 0x11, 0x00


	//----- nvinfo : EIATTR_KPARAM_INFO
	.align		4
.L_263:
        /*0018*/ 	.byte	0x04, 0x17
        /*001a*/ 	.short	(.L_265 - .L_264)
.L_264:
        /*001c*/ 	.word	0x00000000
        /*0020*/ 	.short	0x0001
        /*0022*/ 	.short	0x0008
        /*0024*/ 	.byte	0x00, 0xf5, 0x21, 0x00


	//----- nvinfo : EIATTR_KPARAM_INFO
	.align		4
.L_265:
        /*0028*/ 	.byte	0x04, 0x17
        /*002a*/ 	.short	(.L_267 - .L_266)
.L_266:
        /*002c*/ 	.word	0x00000000
        /*0030*/ 	.short	0x0000
        /*0032*/ 	.short	0x0000
        /*0034*/ 	.byte	0x00, 0xf5, 0x21, 0x00


	//----- nvinfo : EIATTR_SPARSE_MMA_MASK
	.align		4
.L_267:
        /*0038*/ 	.byte	0x03, 0x50
        /*003a*/ 	.short	0x0000


	//----- nvinfo : EIATTR_MAXREG_COUNT
	.align		4
        /*003c*/ 	.byte	0x03, 0x1b
        /*003e*/ 	.short	0x00ff


	//----- nvinfo : EIATTR_MERCURY_ISA_VERSION
	.align		4
        /*0040*/ 	.byte	0x03, 0x5f
        /*0042*/ 	.short	0x0101


	//----- nvinfo : EIATTR_VRC_CTA_INIT_COUNT
	.align		4
        /*0044*/ 	.byte	0x02, 0x4a
	.zero		1
	.zero		1


	//----- nvinfo : EIATTR_EXIT_INSTR_OFFSETS
	.align		4
        /*0048*/ 	.byte	0x04, 0x1c
        /*004a*/ 	.short	(.L_269 - .L_268)


	//   ....[0]....
.L_268:
        /*004c*/ 	.word	0x00000070


	//   ....[1]....
        /*0050*/ 	.word	0x000000f0


	//----- nvinfo : EIATTR_CBANK_PARAM_SIZE
	.align		4
.L_269:
        /*0054*/ 	.byte	0x03, 0x19
        /*0056*/ 	.short	0x0014


	//----- nvinfo : EIATTR_PARAM_CBANK
	.align		4
        /*0058*/ 	.byte	0x04, 0x0a
        /*005a*/ 	.short	(.L_271 - .L_270)
	.align		4
.L_270:
        /*005c*/ 	.word	index@(.nv.constant0.cast_i64_to_i32)
        /*0060*/ 	.short	0x0380
        /*0062*/ 	.short	0x0014


	//----- nvinfo : EIATTR_SW_WAR
	.align		4
.L_271:
        /*0064*/ 	.byte	0x04, 0x36
        /*0066*/ 	.short	(.L_273 - .L_272)
.L_272:
        /*0068*/ 	.word	0x00000008
.L_273:


//--------------------- .nv.callgraph             --------------------------
	.section	.nv.callgraph,"",@"SHT_CUDA_CALLGRAPH"
	.align	4
	.sectionentsize	8
	.align		4
        /*0000*/ 	.word	0x00000000
	.align		4
        /*0004*/ 	.word	0xffffffff
	.align		4
        /*0008*/ 	.word	0x00000000
	.align		4
        /*000c*/ 	.word	0xfffffffe
	.align		4
        /*0010*/ 	.word	0x00000000
	.align		4
        /*0014*/ 	.word	0xfffffffd
	.align		4
        /*0018*/ 	.word	0x00000000
	.align		4
        /*001c*/ 	.word	0xfffffffc


//--------------------- .text.build_lower_map     --------------------------
	.section	.text.build_lower_map,"ax",@progbits
	.align	128
        .global         build_lower_map
        .type           build_lower_map,@function
        .size           build_lower_map,(.L_x_65 - build_lower_map)
        .other          build_lower_map,@"STO_CUDA_ENTRY STV_DEFAULT"
build_lower_map:
.text.build_lower_map:
[----:B------:R-:W-:Y:S01]  /*0000*/  LDC R1, c[0x0][0x37c] ;  /* 0x0000df00ff017b82 */ /* 0x000fe20000000800 */
[----:B------:R-:W0:Y:S07]  /*0010*/  S2R R3, SR_TID.X ;  /* 0x0000000000037919 */ /* 0x000e2e0000002100 */
[----:B------:R-:W0:Y:S01]  /*0020*/  S2UR UR4, SR_CTAID.X ;  /* 0x00000000000479c3 */ /* 0x000e220000002500 */
[----:B------:R-:W1:Y:S07]  /*0030*/  LDCU UR5, c[0x0][0x3a8] ;  /* 0x00007500ff0577ac */ /* 0x000e6e0008000800 */
[----:B------:R-:W0:Y:S02]  /*0040*/  LDC R0, c[0x0][0x360] ;  /* 0x0000d800ff007b82 */ /* 0x000e240000000800 */
[----:B0-----:R-:W-:-:S05]  /*0050*/  IMAD R0, R0, UR4, R3 ;  /* 0x0000000400007c24 */ /* 0x001fca000f8e0203 */
[----:B-1----:R-:W-:-:S13]  /*0060*/  ISETP.GE.AND P0, PT, R0, UR5, PT ;  /* 0x0000000500007c0c */ /* 0x002fda000bf06270 */
[----:B------:R-:W-:Y:S05]  /*0070*/  @P0 EXIT ;  /* 0x000000000000094d */ /* 0x000fea0003800000 */
[----:B------:R-:W0:Y:S01]  /*0080*/  LDC.64 R2, c[0x0][0x380] ;  /* 0x0000e000ff027b82 */ /* 0x000e220000000a00 */
[----:B------:R-:W1:Y:S01]  /*0090*/  LDCU.64 UR8, c[0x0][0x358] ;  /* 0x00006b00ff0877ac */ /* 0x000e620008000a00 */
[----:B0-----:R-:W-:-:S05]  /*00a0*/  IMAD.WIDE R2, R0, 0x4, R2 ;  /* 0x0000000400027825 */ /* 0x001fca00078e0202 */
[----:B-1----:R-:W2:Y:S04]  /*00b0*/  LDG.E R8, desc[UR8][R2.64] ;  /* 0x0000000802087981 */ /* 0x002ea8000c1e1900 */
[----:B------:R-:W2:Y:S02]  /*00c0*/  LDG.E R15, desc[UR8][R2.64+0x4] ;  /* 0x00000408020f7981 */ /* 0x000ea4000c1e1900 */
[----:B--2---:R-:W-:-:S13]  /*00d0*/  ISETP.GE.AND P0, PT, R8, R15, PT ;  /* 0x0000000f0800720c */ /* 0x004fda0003f06270 */
[----:B------:R-:W-:Y:S05]  /*00e0*/  @P0 EXIT ;  /* 0x000000000000094d */ /* 0x000fea0003800000 */
[----:B------:R-:W0:Y:S02]  /*00f0*/  LDC.64 R4, c[0x0][0x390] ;  /* 0x0000e400ff047b82 */ /* 0x000e240000000a00 */
[----:B0-----:R-:W-:-:S05]  /*0100*/  IMAD.WIDE R4, R0, 0x4, R4 ;  /* 0x0000000400047825 */ /* 0x001fca00078e0204 */
[----:B------:R0:W5:Y:S01]  /*0110*/  LDG.E R2, desc[UR8][R4.64] ;  /* 0x0000000804027981 */ /* 0x000162000c1e1900 */
[C---:B------:R-:W-:Y:S01]  /*0120*/  IADD3 R3, PT, PT, -R8.reuse, R15, RZ ;  /* 0x0000000f08037210 */ /* 0x040fe20007ffe1ff */
[----:B------:R-:W-:Y:S01]  /*0130*/  IMAD.IADD R6, R8, 0x1, -R15 ;  /* 0x0000000108067824 */ /* 0x000fe200078e0a0f */
[----:B------:R-:W-:Y:S02]  /*0140*/  BSSY.RECONVERGENT B0, `(.L_x_0) ;  /* 0x0000018000007945 */ /* 0x000fe40003800200 */
[----:B------:R-:W-:Y:S02]  /*0150*/  LOP3.LUT P1, R9, R3, 0x3, RZ, 0xc0, !PT ;  /* 0x0000000303097812 */ /* 0x000fe4000782c0ff */
[----:B------:R-:W-:Y:S02]  /*0160*/  ISETP.GT.U32.AND P0, PT, R6, -0x4, PT ;  /* 0xfffffffc0600780c */ /* 0x000fe40003f04070 */
[----:B------:R-:W-:-:S09]  /*0170*/  MOV R3, R8 ;  /* 0x0000000800037202 */ /* 0x000fd20000000f00 */
[----:B0-----:R-:W-:Y:S05]  /*0180*/  @!P1 BRA `(.L_x_1) ;  /* 0x00000000004c9947 */ /* 0x001fea0003800000 */
[----:B------:R-:W0:Y:S01]  /*0190*/  LDC.64 R4, c[0x0][0x3a0] ;  /* 0x0000e800ff047b82 */ /* 0x000e220000000a00 */
[----:B------:R-:W-:Y:S01]  /*01a0*/  IMAD.MOV R14, RZ, RZ, -R9 ;  /* 0x000000ffff0e7224 */ /* 0x000fe200078e0a09 */
[----:B------:R-:W-:-:S06]  /*01b0*/  MOV R3, R8 ;  /* 0x0000000800037202 */ /* 0x000fcc0000000f00 */
[----:B------:R-:W1:Y:S02]  /*01c0*/  LDC.64 R6, c[0x0][0x388] ;  /* 0x0000e200ff067b82 */ /* 0x000e640000000a00 */
.L_x_2:
[----:B-1----:R-:W-:-:S06]  /*01d0*/  IMAD.WIDE R8, R3, 0x4, R6 ;  /* 0x0000000403087825 */ /* 0x002fcc00078e0206 */
[----:B--2---:R-:W2:Y:S01]  /*01e0*/  LDG.E R9, desc[UR8][R8.64] ;  /* 0x0000000808097981 */ /* 0x004ea2000c1e1900 */
[----:B0-----:R-:W-:Y:S01]  /*01f0*/  IMAD.WIDE R12, R3, 0x4, R4 ;  /* 0x00000004030c7825 */ /* 0x001fe200078e0204 */
[----:B------:R-:W-:-:S03]  /*0200*/  IADD3 R14, PT, PT, R14, 0x1, RZ ;  /* 0x000000010e0e7810 */ /* 0x000fc60007ffe0ff */
[----:B------:R-:W-:Y:S01]  /*0210*/  VIADD R3, R3, 0x1 ;  /* 0x0000000103037836 */ /* 0x000fe20000000000 */
[----:B------:R-:W-:Y:S02]  /*0220*/  ISETP.NE.AND P2, PT, R14, RZ, PT ;  /* 0x000000ff0e00720c */ /* 0x000fe40003f45270 */
[----:B--2---:R-:W-:-:S13]  /*0230*/  ISETP.GT.AND P1, PT, R9, R0, PT ;  /* 0x000000000900720c */ /* 0x004fda0003f24270 */
[----:B------:R-:W0:Y:S01]  /*0240*/  @!P1 LDC.64 R10, c[0x0][0x398] ;  /* 0x0000e600ff0a9b82 */ /* 0x000e220000000a00 */
[----:B------:R-:W-:Y:S02]  /*0250*/  @P1 IMAD.MOV.U32 R17, RZ, RZ, -0x1 ;  /* 0xffffffffff111424 */ /* 0x000fe400078e00ff */
[----:B0----5:R-:W-:-:S05]  /*0260*/  @!P1 IMAD.WIDE R10, R2, 0x4, R10 ;  /* 0x00000004020a9825 */ /* 0x021fca00078e020a */
[----:B------:R-:W-:Y:S04]  /*0270*/  @!P1 STG.E desc[UR8][R10.64], R9 ;  /* 0x000000090a009986 */ /* 0x000fe8000c101908 */
[----:B------:R0:W-:Y:S04]  /*0280*/  @!P1 STG.E desc[UR8][R12.64], R2 ;  /* 0x000000020c009986 */ /* 0x0001e8000c101908 */
[----:B------:R2:W-:Y:S01]  /*0290*/  @P1 STG.E desc[UR8][R12.64], R17 ;  /* 0x000000110c001986 */ /* 0x0005e2000c101908 */
[----:B0-----:R-:W-:Y:S01]  /*02a0*/  @!P1 IADD3 R2, PT, PT, R2, 0x1, RZ ;  /* 0x0000000102029810 */ /* 0x001fe20007ffe0ff */
[----:B------:R-:W-:Y:S06]  /*02b0*/  @P2 BRA `(.L_x_2) ;  /* 0xfffffffc00c42947 */ /* 0x000fec000383ffff */
.L_x_1:
[----:B------:R-:W-:Y:S05]  /*02c0*/  BSYNC.RECONVERGENT B0 ;  /* 0x0000000000007941 */ /* 0x000fea0003800200 */
.L_x_0:
[----:B------:R-:W-:Y:S05]  /*02d0*/  @P0 EXIT ;  /* 0x000000000000094d */ /* 0x000fea0003800000 */
[----:B------:R-:W0:Y:S01]  /*02e0*/  LDCU.64 UR6, c[0x0][0x388] ;  /* 0x00007100ff0677ac */ /* 0x000e220008000a00 */
[----:B------:R-:W-:Y:S01]  /*02f0*/  IMAD.IADD R4, R3, 0x1, -R15 ;  /* 0x0000000103047824 */ /* 0x000fe200078e0a0f */
[----:B------:R-:W1:Y:S01]  /*0300*/  LDCU.64 UR4, c[0x0][0x3a0] ;  /* 0x00007400ff0477ac */ /* 0x000e620008000a00 */
[----:B0-----:R-:W-:Y:S02]  /*0310*/  UIADD3 UR6, UP0, UPT, UR6, 0x8, URZ ;  /* 0x0000000806067890 */ /* 0x001fe4000ff1e0ff */
[----:B-1----:R-:W-:Y:S02]  /*0320*/  UIADD3 UR4, UP1, UPT, UR4, 0x8, URZ ;  /* 0x0000000804047890 */ /* 0x002fe4000ff3e0ff */
[----:B------:R-:W-:Y:S02]  /*0330*/  UIADD3.X UR7, UPT, UPT, URZ, UR7, URZ, UP0, !UPT ;  /* 0x00000007ff077290 */ /* 0x000fe400087fe4ff */
[----:B------:R-:W-:-:S12]  /*0340*/  UIADD3.X UR5, UPT, UPT, URZ, UR5, URZ, UP1, !UPT ;  /* 0x00000005ff057290 */ /* 0x000fd80008ffe4ff */
.L_x_3:
[----:B------:R-:W-:Y:S01]  /*0350*/  MOV R8, UR6 ;  /* 0x0000000600087c02 */ /* 0x000fe20008000f00 */
[----:B------:R-:W-:-:S04]  /*0360*/  IMAD.U32 R9, RZ, RZ, UR7 ;  /* 0x00000007ff097e24 */ /* 0x000fc8000f8e00ff */
[----:B------:R-:W-:-:S05]  /*0370*/  IMAD.WIDE R8, R3, 0x4, R8 ;  /* 0x0000000403087825 */ /* 0x000fca00078e0208 */
[----:B------:R-:W3:Y:S01]  /*0380*/  LDG.E R5, desc[UR8][R8.64+-0x8] ;  /* 0xfffff80808057981 */ /* 0x000ee2000c1e1900 */
[----:B-1----:R-:W-:Y:S01]  /*0390*/  MOV R6, UR4 ;  /* 0x0000000400067c02 */ /* 0x002fe20008000f00 */
[----:B------:R-:W-:-:S04]  /*03a0*/  IMAD.U32 R7, RZ, RZ, UR5 ;  /* 0x00000005ff077e24 */ /* 0x000fc8000f8e00ff */
[----:B------:R-:W-:Y:S01]  /*03b0*/  IMAD.WIDE R6, R3, 0x4, R6 ;  /* 0x0000000403067825 */ /* 0x000fe200078e0206 */
[----:B---3--:R-:W-:-:S13]  /*03c0*/  ISETP.GT.AND P0, PT, R5, R0, PT ;  /* 0x000000000500720c */ /* 0x008fda0003f04270 */
[----:B------:R-:W0:Y:S01]  /*03d0*/  @!P0 LDC.64 R10, c[0x0][0x398] ;  /* 0x0000e600ff0a8b82 */ /* 0x000e220000000a00 */
[----:B--2---:R-:W-:Y:S01]  /*03e0*/  @P0 MOV R17, 0xffffffff ;  /* 0xffffffff00110802 */ /* 0x004fe20000000f00 */
[----:B0----5:R-:W-:-:S05]  /*03f0*/  @!P0 IMAD.WIDE R10, R2, 0x4, R10 ;  /* 0x00000004020a8825 */ /* 0x021fca00078e020a */
[----:B------:R-:W-:Y:S04]  /*0400*/  @!P0 STG.E desc[UR8][R10.64], R5 ;  /* 0x000000050a008986 */ /* 0x000fe8000c101908 */
[----:B------:R0:W-:Y:S04]  /*0410*/  @!P0 STG.E desc[UR8][R6.64+-0x8], R2 ;  /* 0xfffff80206008986 */ /* 0x0001e8000c101908 */
[----:B------:R-:W-:Y:S04]  /*0420*/  @P0 STG.E desc[UR8][R6.64+-0x8], R17 ;  /* 0xfffff81106000986 */ /* 0x000fe8000c101908 */
[----:B------:R-:W2:Y:S01]  /*0430*/  LDG.E R15, desc[UR8][R8.64+-0x4] ;  /* 0xfffffc08080f7981 */ /* 0x000ea2000c1e1900 */
[----:B0-----:R-:W-:Y:S01]  /*0440*/  @!P0 VIADD R2, R2, 0x1 ;  /* 0x0000000102028836 */ /* 0x001fe20000000000 */
[----:B--2---:R-:W-:-:S13]  /*0450*/  ISETP.GT.AND P1, PT, R15, R0, PT ;  /* 0x000000000f00720c */ /* 0x004fda0003f24270 */
[----:B------:R-:W0:Y:S01]  /*0460*/  @!P1 LDC.64 R12, c[0x0][0x398] ;  /* 0x0000e600ff0c9b82 */ /* 0x000e220000000a00 */
[----:B------:R-:W-:Y:S01]  /*0470*/  @P1 MOV R19, 0xffffffff ;  /* 0xffffffff00131802 */ /* 0x000fe20000000f00 */
[----:B0-----:R-:W-:-:S05]  /*0480*/  @!P1 IMAD.WIDE R12, R2, 0x4, R12 ;  /* 0x00000004020c9825 */ /* 0x001fca00078e020c */
        /* <DEDUP_REMOVED lines=13> */
[----:B------:R-:W-:Y:S01]  /*0560*/  VIADD R4, R4, 0x4 ;  /* 0x0000000404047836 */ /* 0x000fe20000000000 */
[----:B------:R-:W-:Y:S01]  /*0570*/  IADD3 R3, PT, PT, R3, 0x4, RZ ;  /* 0x0000000403037810 */ /* 0x000fe20007ffe0ff */
[----:B0-----:R-:W-:-:S03]  /*0580*/  @!P0 VIADD R2, R2, 0x1 ;  /* 0x0000000102028836 */ /* 0x001fc60000000000 */
[----:B------:R-:W-:Y:S02]  /*0590*/  ISETP.NE.AND P0, PT, R4, RZ, PT ;  /* 0x000000ff0400720c */ /* 0x000fe40003f05270 */
[----:B--2---:R-:W-:-:S13]  /*05a0*/  ISETP.GT.AND P1, PT, R15, R0, PT ;  /* 0x000000000f00720c */ /* 0x004fda0003f24270 */
[----:B------:R-:W0:Y:S01]  /*05b0*/  @!P1 LDC.64 R12, c[0x0][0x398] ;  /* 0x0000e600ff0c9b82 */ /* 0x000e220000000a00 */
[----:B------:R-:W-:Y:S01]  /*05c0*/  @P1 MOV R19, 0xffffffff ;  /* 0xffffffff00131802 */ /* 0x000fe20000000f00 */
[----:B0-----:R-:W-:-:S05]  /*05d0*/  @!P1 IMAD.WIDE R12, R2, 0x4, R12 ;  /* 0x00000004020c9825 */ /* 0x001fca00078e020c */
[----:B------:R-:W-:Y:S04]  /*05e0*/  @!P1 STG.E desc[UR8][R12.64], R15 ;  /* 0x0000000f0c009986 */ /* 0x000fe8000c101908 */
[----:B------:R0:W-:Y:S04]  /*05f0*/  @!P1 STG.E desc[UR8][R6.64+0x4], R2 ;  /* 0x0000040206009986 */ /* 0x0001e8000c101908 */
[----:B------:R1:W-:Y:S01]  /*0600*/  @P1 STG.E desc[UR8][R6.64+0x4], R19 ;  /* 0x0000041306001986 */ /* 0x0003e2000c101908 */
[----:B0-----:R-:W-:Y:S01]  /*0610*/  @!P1 IADD3 R2, PT, PT, R2, 0x1, RZ ;  /* 0x0000000102029810 */ /* 0x001fe20007ffe0ff */
[----:B------:R-:W-:Y:S06]  /*0620*/  @P0 BRA `(.L_x_3) ;  /* 0xfffffffc00480947 */ /* 0x000fec000383ffff */
[----:B------:R-:W-:Y:S05]  /*0630*/  EXIT ;  /* 0x000000000000794d */ /* 0x000fea0003800000 */
.L_x_4:
[----:B------:R-:W-:-:S00]  /*0640*/  BRA `(.L_x_4) ;  /* 0xfffffffc00fc7947 */ /* 0x000fc0000383ffff */
[----:B------:R-:W-:-:S00]  /*0650*/  NOP ;  /* 0x0000000000007918 */ /* 0x000fc00000000000 */
        /* <DEDUP_REMOVED lines=10> */
.L_x_65:


//--------------------- .text.count_lower_per_row --------------------------
	.section	.text.count_lower_per_row,"ax",@progbits
	.align	128
        .global         count_lower_per_row
        .type           count_lower_per_row,@function
        .size           count_lower_per_row,(.L_x_66 - count_lower_per_row)
        .other          count_lower_per_row,@"STO_CUDA_ENTRY STV_DEFAULT"
count_lower_per_row:
.text.count_lower_per_row:
        /* <DEDUP_REMOVED lines=12> */
[----:B------:R-:W2:Y:S01]  /*00c0*/  LDG.E R4, desc[UR4][R2.64+0x4] ;  /* 0x0000040402047981 */ /* 0x000ea2000c1e1900 */
[----:B------:R-:W-:Y:S01]  /*00d0*/  BSSY.RECONVERGENT B0, `(.L_x_5) ;  /* 0x00000a9000007945 */ /* 0x000fe20003800200 */
[----:B------:R-:W-:Y:S01]  /*00e0*/  IMAD.MOV.U32 R6, RZ, RZ, RZ ;  /* 0x000000ffff067224 */ /* 0x000fe200078e00ff */
[----:B--2---:R-:W-:-:S13]  /*00f0*/  ISETP.GE.AND P0, PT, R7, R4, PT ;  /* 0x000000040700720c */ /* 0x004fda0003f06270 */
[----:B------:R-:W-:Y:S05]  /*0100*/  @P0 BRA `(.L_x_6) ;  /* 0x0000000800940947 */ /* 0x000fea0003800000 */
[----:B------:R-:W-:Y:S01]  /*0110*/  IMAD.IADD R8, R4, 0x1, -R7 ;  /* 0x0000000104087824 */ /* 0x000fe200078e0a07 */
[----:B------:R-:W-:Y:S01]  /*0120*/  BSSY.RECONVERGENT B1, `(.L_x_7) ;  /* 0x0000052000017945 */ /* 0x000fe20003800200 */
[----:B------:R-:W-:Y:S02]  /*0130*/  IMAD.IADD R4, R7, 0x1, -R4 ;  /* 0x0000000107047824 */ /* 0x000fe400078e0a04 */
[----:B------:R-:W-:Y:S01]  /*0140*/  HFMA2 R6, -RZ, RZ, 0, 0 ;  /* 0x00000000ff067431 */ /* 0x000fe200000001ff */
[----:B------:R-:W-:Y:S02]  /*0150*/  LOP3.LUT R18, R8, 0xf, RZ, 0xc0, !PT ;  /* 0x0000000f08127812 */ /* 0x000fe400078ec0ff */
[----:B------:R-:W-:Y:S02]  /*0160*/  ISETP.GT.U32.AND P1, PT, R4, -0x10, PT ;  /* 0xfffffff00400780c */ /* 0x000fe40003f24070 */
[----:B------:R-:W-:-:S11]  /*0170*/  ISETP.NE.AND P0, PT, R18, RZ, PT ;  /* 0x000000ff1200720c */ /* 0x000fd60003f05270 */
[----:B------:R-:W-:Y:S05]  /*0180*/  @P1 BRA `(.L_x_8) ;  /* 0x00000004002c1947 */ /* 0x000fea0003800000 */
[----:B------:R-:W0:Y:S01]  /*0190*/  LDC.64 R2, c[0x0][0x388] ;  /* 0x0000e200ff027b82 */ /* 0x000e220000000a00 */
[----:B------:R-:W-:Y:S01]  /*01a0*/  LOP3.LUT R9, R8, 0xfffffff0, RZ, 0xc0, !PT ;  /* 0xfffffff008097812 */ /* 0x000fe200078ec0ff */
[----:B------:R-:W-:-:S04]  /*01b0*/  IMAD.MOV.U32 R6, RZ, RZ, RZ ;  /* 0x000000ffff067224 */ /* 0x000fc800078e00ff */
[----:B------:R-:W-:Y:S01]  /*01c0*/  IMAD.MOV R9, RZ, RZ, -R9 ;  /* 0x000000ffff097224 */ /* 0x000fe200078e0a09 */
[----:B0-----:R-:W-:-:S05]  /*01d0*/  IADD3 R2, P1, PT, R2, 0x20, RZ ;  /* 0x0000002002027810 */ /* 0x001fca0007f3e0ff */
[----:B------:R-:W-:-:S08]  /*01e0*/  IMAD.X R3, RZ, RZ, R3, P1 ;  /* 0x000000ffff037224 */ /* 0x000fd000008e0603 */
.L_x_9:
[----:B------:R-:W-:-:S05]  /*01f0*/  IMAD.WIDE R4, R7, 0x4, R2 ;  /* 0x0000000407047825 */ /* 0x000fca00078e0202 */
[----:B------:R-:W2:Y:S04]  /*0200*/  LDG.E R12, desc[UR4][R4.64+-0x20] ;  /* 0xffffe004040c7981 */ /* 0x000ea8000c1e1900 */
[----:B------:R-:W3:Y:S04]  /*0210*/  LDG.E R14, desc[UR4][R4.64+-0x1c] ;  /* 0xffffe404040e7981 */ /* 0x000ee8000c1e1900 */
[----:B------:R-:W4:Y:S04]  /*0220*/  LDG.E R16, desc[UR4][R4.64+-0x18] ;  /* 0xffffe80404107981 */ /* 0x000f28000c1e1900 */
[----:B------:R-:W5:Y:S04]  /*0230*/  LDG.E R20, desc[UR4][R4.64+-0x14] ;  /* 0xffffec0404147981 */ /* 0x000f68000c1e1900 */
        /* <DEDUP_REMOVED lines=11> */
[----:B------:R0:W5:Y:S01]  /*02f0*/  LDG.E R10, desc[UR4][R4.64+0x1c] ;  /* 0x00001c04040a7981 */ /* 0x000162000c1e1900 */
[----:B------:R-:W-:Y:S01]  /*0300*/  VIADD R9, R9, 0x10 ;  /* 0x0000001009097836 */ /* 0x000fe20000000000 */
[----:B------:R-:W-:-:S02]  /*0310*/  IADD3 R7, PT, PT, R7, 0x10, RZ ;  /* 0x0000001007077810 */ /* 0x000fc40007ffe0ff */
[-C--:B--2---:R-:W-:Y:S02]  /*0320*/  ISETP.GT.AND P1, PT, R12, R0.reuse, PT ;  /* 0x000000000c00720c */ /* 0x084fe40003f24270 */
[----:B------:R-:W-:Y:S02]  /*0330*/  IADD3 R12, PT, PT, R6, 0x1, RZ ;  /* 0x00000001060c7810 */ /* 0x000fe40007ffe0ff */
[----:B---3--:R-:W-:-:S09]  /*0340*/  ISETP.GT.AND P2, PT, R14, R0, PT ;  /* 0x000000000e00720c */ /* 0x008fd20003f44270 */
[----:B------:R-:W-:Y:S01]  /*0350*/  @P1 IMAD.MOV R12, RZ, RZ, R6 ;  /* 0x000000ffff0c1224 */ /* 0x000fe200078e0206 */
[----:B----4-:R-:W-:-:S03]  /*0360*/  ISETP.GT.AND P1, PT, R16, R0, PT ;  /* 0x000000001000720c */ /* 0x010fc60003f24270 */
[----:B------:R-:W-:Y:S02]  /*0370*/  VIADD R6, R12, 0x1 ;  /* 0x000000010c067836 */ /* 0x000fe40000000000 */
[----:B------:R-:W-:Y:S01]  /*0380*/  @P2 IMAD.MOV R6, RZ, RZ, R12 ;  /* 0x000000ffff062224 */ /* 0x000fe200078e020c */
[----:B-----5:R-:W-:-:S04]  /*0390*/  ISETP.GT.AND P2, PT, R20, R0, PT ;  /* 0x000000001400720c */ /* 0x020fc80003f44270 */
[----:B------:R-:W-:-:S03]  /*03a0*/  IADD3 R12, PT, PT, R6, 0x1, RZ ;  /* 0x00000001060c7810 */ /* 0x000fc60007ffe0ff */
[----:B------:R-:W-:Y:S01]  /*03b0*/  @P1 IMAD.MOV R12, RZ, RZ, R6 ;  /* 0x000000ffff0c1224 */ /* 0x000fe200078e0206 */
[----:B------:R-:W-:-:S03]  /*03c0*/  ISETP.GT.AND P1, PT, R22, R0, PT ;  /* 0x000000001600720c */ /* 0x000fc60003f24270 */
[----:B0-----:R-:W-:Y:S02]  /*03d0*/  VIADD R4, R12, 0x1 ;  /* 0x000000010c047836 */ /* 0x001fe40000000000 */
[----:B------:R-:W-:Y:S01]  /*03e0*/  @P2 IMAD.MOV R4, RZ, RZ, R12 ;  /* 0x000000ffff042224 */ /* 0x000fe200078e020c */
[----:B------:R-:W-:-:S04]  /*03f0*/  ISETP.GT.AND P2, PT, R29, R0, PT ;  /* 0x000000001d00720c */ /* 0x000fc80003f44270 */
[----:B------:R-:W-:-:S03]  /*0400*/  IADD3 R5, PT, PT, R4, 0x1, RZ ;  /* 0x0000000104057810 */ /* 0x000fc60007ffe0ff */
[----:B------:R-:W-:Y:S01]  /*0410*/  @P1 IMAD.MOV R5, RZ, RZ, R4 ;  /* 0x000000ffff051224 */ /* 0x000fe200078e0204 */
[----:B------:R-:W-:-:S03]  /*0420*/  ISETP.GT.AND P1, PT, R27, R0, PT ;  /* 0x000000001b00720c */ /* 0x000fc60003f24270 */
[----:B------:R-:W-:Y:S02]  /*0430*/  VIADD R4, R5, 0x1 ;  /* 0x0000000105047836 */ /* 0x000fe40000000000 */
        /* <DEDUP_REMOVED lines=28> */
[----:B------:R-:W-:-:S03]  /*0600*/  ISETP.NE.AND P1, PT, R9, RZ, PT ;  /* 0x000000ff0900720c */ /* 0x000fc60003f25270 */
[----:B------:R-:W-:Y:S02]  /*0610*/  VIADD R6, R5, 0x1 ;  /* 0x0000000105067836 */ /* 0x000fe40000000000 */
[----:B------:R-:W-:-:S08]  /*0620*/  @P2 IMAD.MOV R6, RZ, RZ, R5 ;  /* 0x000000ffff062224 */ /* 0x000fd000078e0205 */
[----:B------:R-:W-:Y:S05]  /*0630*/  @P1 BRA `(.L_x_9) ;  /* 0xfffffff800ec1947 */ /* 0x000fea000383ffff */
.L_x_8:
[----:B------:R-:W-:Y:S05]  /*0640*/  BSYNC.RECONVERGENT B1 ;  /* 0x0000000000017941 */ /* 0x000fea0003800200 */
.L_x_7:
[----:B------:R-:W-:Y:S05]  /*0650*/  @!P0 BRA `(.L_x_6) ;  /* 0x0000000400408947 */ /* 0x000fea0003800000 */
[----:B------:R-:W-:Y:S01]  /*0660*/  ISETP.GE.U32.AND P1, PT, R18, 0x8, PT ;  /* 0x000000081200780c */ /* 0x000fe20003f26070 */
[----:B------:R-:W-:Y:S01]  /*0670*/  BSSY.RECONVERGENT B1, `(.L_x_10) ;  /* 0x0000027000017945 */ /* 0x000fe20003800200 */
[----:B------:R-:W-:-:S04]  /*0680*/  LOP3.LUT R10, R8, 0x7, RZ, 0xc0, !PT ;  /* 0x00000007080a7812 */ /* 0x000fc800078ec0ff */
[----:B------:R-:W-:-:S07]  /*0690*/  ISETP.NE.AND P0, PT, R10, RZ, PT ;  /* 0x000000ff0a00720c */ /* 0x000fce0003f05270 */
[----:B------:R-:W-:Y:S06]  /*06a0*/  @!P1 BRA `(.L_x_11) ;  /* 0x00000000008c9947 */ /* 0x000fec0003800000 */
[----:B------:R-:W0:Y:S02]  /*06b0*/  LDC.64 R2, c[0x0][0x388] ;  /* 0x0000e200ff027b82 */ /* 0x000e240000000a00 */
[----:B0-----:R-:W-:-:S05]  /*06c0*/  IMAD.WIDE R2, R7, 0x4, R2 ;  /* 0x0000000407027825 */ /* 0x001fca00078e0202 */
[----:B------:R-:W2:Y:S04]  /*06d0*/  LDG.E R5, desc[UR4][R2.64] ;  /* 0x0000000402057981 */ /* 0x000ea8000c1e1900 */
[----:B------:R-:W3:Y:S04]  /*06e0*/  LDG.E R9, desc[UR4][R2.64+0x4] ;  /* 0x0000040402097981 */ /* 0x000ee8000c1e1900 */
[----:B------:R-:W4:Y:S04]  /*06f0*/  LDG.E R11, desc[UR4][R2.64+0x8] ;  /* 0x00000804020b7981 */ /* 0x000f28000c1e1900 */
[----:B------:R-:W5:Y:S04]  /*0700*/  LDG.E R13, desc[UR4][R2.64+0xc] ;  /* 0x00000c04020d7981 */ /* 0x000f68000c1e1900 */
[----:B------:R-:W5:Y:S04]  /*0710*/  LDG.E R15, desc[UR4][R2.64+0x10] ;  /* 0x00001004020f7981 */ /* 0x000f68000c1e1900 */
[----:B------:R-:W5:Y:S04]  /*0720*/  LDG.E R17, desc[UR4][R2.64+0x14] ;  /* 0x0000140402117981 */ /* 0x000f68000c1e1900 */
[----:B------:R-:W5:Y:S04]  /*0730*/  LDG.E R19, desc[UR4][R2.64+0x18] ;  /* 0x0000180402137981 */ /* 0x000f68000c1e1900 */
[----:B------:R0:W5:Y:S01]  /*0740*/  LDG.E R21, desc[UR4][R2.64+0x1c] ;  /* 0x00001c0402157981 */ /* 0x000162000c1e1900 */
[----:B------:R-:W-:-:S02]  /*0750*/  VIADD R4, R6, 0x1 ;  /* 0x0000000106047836 */ /* 0x000fc40000000000 */
[----:B------:R-:W-:Y:S01]  /*0760*/  VIADD R7, R7, 0x8 ;  /* 0x0000000807077836 */ /* 0x000fe20000000000 */
[-C--:B--2---:R-:W-:Y:S02]  /*0770*/  ISETP.GT.AND P2, PT, R5, R0.reuse, PT ;  /* 0x000000000500720c */ /* 0x084fe40003f44270 */
[----:B---3--:R-:W-:-:S11]  /*0780*/  ISETP.GT.AND P1, PT, R9, R0, PT ;  /* 0x000000000900720c */ /* 0x008fd60003f24270 */
[----:B------:R-:W-:Y:S01]  /*0790*/  @P2 IMAD.MOV R4, RZ, RZ, R6 ;  /* 0x000000ffff042224 */ /* 0x000fe200078e0206 */
[----:B----4-:R-:W-:-:S04]  /*07a0*/  ISETP.GT.AND P2, PT, R11, R0, PT ;  /* 0x000000000b00720c */ /* 0x010fc80003f44270 */
[----:B------:R-:W-:Y:S01]  /*07b0*/  IADD3 R5, PT, PT, R4, 0x1, RZ ;  /* 0x0000000104057810 */ /* 0x000fe20007ffe0ff */
[----:B------:R-:W-:Y:S01]  /*07c0*/  @P1 IMAD.MOV R5, RZ, RZ, R4 ;  /* 0x000000ffff051224 */ /* 0x000fe200078e0204 */
[----:B-----5:R-:W-:-:S03]  /*07d0*/  ISETP.GT.AND P1, PT, R13, R0, PT ;  /* 0x000000000d00720c */ /* 0x020fc60003f24270 */
[----:B------:R-:W-:-:S04]  /*07e0*/  VIADD R4, R5, 0x1 ;  /* 0x0000000105047836 */ /* 0x000fc80000000000 */
[----:B------:R-:W-:Y:S01]  /*07f0*/  @P2 IMAD.MOV R4, RZ, RZ, R5 ;  /* 0x000000ffff042224 */ /* 0x000fe200078e0205 */
[----:B------:R-:W-:-:S04]  /*0800*/  ISETP.GT.AND P2, PT, R15, R0, PT ;  /* 0x000000000f00720c */ /* 0x000fc80003f44270 */
[----:B0-----:R-:W-:Y:S01]  /*0810*/  IADD3 R2, PT, PT, R4, 0x1, RZ ;  /* 0x0000000104027810 */ /* 0x001fe20007ffe0ff */
[----:B------:R-:W-:Y:S01]  /*0820*/  @P1 IMAD.MOV R2, RZ, RZ, R4 ;  /* 0x000000ffff021224 */ /* 0x000fe200078e0204 */
[----:B------:R-:W-:-:S03]  /*0830*/  ISETP.GT.AND P1, PT, R17, R0, PT ;  /* 0x000000001100720c */ /* 0x000fc60003f24270 */
[----:B------:R-:W-:-:S04]  /*0840*/  VIADD R3, R2, 0x1 ;  /* 0x0000000102037836 */ /* 0x000fc80000000000 */
[----:B------:R-:W-:Y:S01]  /*0850*/  @P2 IMAD.MOV R3, RZ, RZ, R2 ;  /* 0x000000ffff032224 */ /* 0x000fe200078e0202 */
[----:B------:R-:W-:-:S04]  /*0860*/  ISETP.GT.AND P2, PT, R19, R0, PT ;  /* 0x000000001300720c */ /* 0x000fc80003f44270 */
[----:B------:R-:W-:Y:S01]  /*0870*/  IADD3 R2, PT, PT, R3, 0x1, RZ ;  /* 0x0000000103027810 */ /* 0x000fe20007ffe0ff */
[----:B------:R-:W-:Y:S01]  /*0880*/  @P1 IMAD.MOV R2, RZ, RZ, R3 ;  /* 0x000000ffff021224 */ /* 0x000fe200078e0203 */
[----:B------:R-:W-:-:S03]  /*0890*/  ISETP.GT.AND P1, PT, R21, R0, PT ;  /* 0x000000001500720c */ /* 0x000fc60003f24270 */
[----:B------:R-:W-:-:S04]  /*08a0*/  VIADD R3, R2, 0x1 ;  /* 0x0000000102037836 */ /* 0x000fc80000000000 */
[----:B------:R-:W-:-:S05]  /*08b0*/  @P2 IMAD.MOV R3, RZ, RZ, R2 ;  /* 0x000000ffff032224 */ /* 0x000fca00078e0202 */
[----:B------:R-:W-:Y:S01]  /*08c0*/  IADD3 R6, PT, PT, R3, 0x1, RZ ;  /* 0x0000000103067810 */ /* 0x000fe20007ffe0ff */
[----:B------:R-:W-:-:S07]  /*08d0*/  @P1 IMAD.MOV R6, RZ, RZ, R3 ;  /* 0x000000ffff061224 */ /* 0x000fce00078e0203 */
.L_x_11:
[----:B------:R-:W-:Y:S05]  /*08e0*/  BSYNC.RECONVERGENT B1 ;  /* 0x0000000000017941 */ /* 0x000fea0003800200 */
.L_x_10:
        /* <DEDUP_REMOVED lines=11> */
[----:B------:R-:W5:Y:S01]  /*09a0*/  LDG.E R13, desc[UR4][R2.64+0xc] ;  /* 0x00000c04020d7981 */ /* 0x000f62000c1e1900 */
[----:B------:R-:W-:Y:S01]  /*09b0*/  VIADD R4, R6, 0x1 ;  /* 0x0000000106047836 */ /* 0x000fe20000000000 */
[----:B------:R-:W-:-:S02]  /*09c0*/  IADD3 R7, PT, PT, R7, 0x4, RZ ;  /* 0x0000000407077810 */ /* 0x000fc40007ffe0ff */
[-C--:B--2---:R-:W-:Y:S02]  /*09d0*/  ISETP.GT.AND P2, PT, R5, R0.reuse, PT ;  /* 0x000000000500720c */ /* 0x084fe40003f44270 */
[----:B---3--:R-:W-:-:S11]  /*09e0*/  ISETP.GT.AND P1, PT, R9, R0, PT ;  /* 0x000000000900720c */ /* 0x008fd60003f24270 */
[----:B------:R-:W-:Y:S02]  /*09f0*/  @P2 IADD3 R4, PT, PT, R6, RZ, RZ ;  /* 0x000000ff06042210 */ /* 0x000fe40007ffe0ff */
[----:B----4-:R-:W-:-:S03]  /*0a00*/  ISETP.GT.AND P2, PT, R11, R0, PT ;  /* 0x000000000b00720c */ /* 0x010fc60003f44270 */
[----:B------:R-:W-:Y:S02]  /*0a10*/  VIADD R5, R4, 0x1 ;  /* 0x0000000104057836 */ /* 0x000fe40000000000 */
[----:B------:R-:W-:Y:S01]  /*0a20*/  @P1 IMAD.MOV R5, RZ, RZ, R4 ;  /* 0x000000ffff051224 */ /* 0x000fe200078e0204 */
[----:B-----5:R-:W-:-:S04]  /*0a30*/  ISETP.GT.AND P1, PT, R13, R0, PT ;  /* 0x000000000d00720c */ /* 0x020fc80003f24270 */
[----:B------:R-:W-:-:S03]  /*0a40*/  IADD3 R4, PT, PT, R5, 0x1, RZ ;  /* 0x0000000105047810 */ /* 0x000fc60007ffe0ff */
[----:B------:R-:W-:-:S04]  /*0a50*/  @P2 IMAD.MOV R4, RZ, RZ, R5 ;  /* 0x000000ffff042224 */ /* 0x000fc800078e0205 */
[----:B------:R-:W-:Y:S02]  /*0a60*/  VIADD R6, R4, 0x1 ;  /* 0x0000000104067836 */ /* 0x000fe40000000000 */
[----:B------:R-:W-:-:S07]  /*0a70*/  @P1 IMAD.MOV R6, RZ, RZ, R4 ;  /* 0x000000ffff061224 */ /* 0x000fce00078e0204 */
.L_x_13:
[----:B------:R-:W-:Y:S05]  /*0a80*/  BSYNC.RECONVERGENT B1 ;  /* 0x0000000000017941 */ /* 0x000fea0003800200 */
.L_x_12:
[----:B------:R-:W-:Y:S05]  /*0a90*/  @!P0 BRA `(.L_x_6) ;  /* 0x0000000000308947 */ /* 0x000fea0003800000 */
[----:B------:R-:W0:Y:S01]  /*0aa0*/  LDC.64 R4, c[0x0][0x388] ;  /* 0x0000e200ff047b82 */ /* 0x000e220000000a00 */
[----:B------:R-:W-:-:S07]  /*0ab0*/  IMAD.MOV R8, RZ, RZ, -R8 ;  /* 0x000000ffff087224 */ /* 0x000fce00078e0a08 */
.L_x_14:
[----:B0-----:R-:W-:-:S06]  /*0ac0*/  IMAD.WIDE R2, R7, 0x4, R4 ;  /* 0x0000000407027825 */ /* 0x001fcc00078e0204 */
[----:B------:R-:W2:Y:S01]  /*0ad0*/  LDG.E R3, desc[UR4][R2.64] ;  /* 0x0000000402037981 */ /* 0x000ea2000c1e1900 */
[----:B------:R-:W-:Y:S01]  /*0ae0*/  IADD3 R8, PT, PT, R8, 0x1, RZ ;  /* 0x0000000108087810 */ /* 0x000fe20007ffe0ff */
[----:B------:R-:W-:Y:S01]  /*0af0*/  VIADD R9, R6, 0x1 ;  /* 0x0000000106097836 */ /* 0x000fe20000000000 */
[----:B------:R-:W-:Y:S02]  /*0b00*/  IADD3 R7, PT, PT, R7, 0x1, RZ ;  /* 0x0000000107077810 */ /* 0x000fe40007ffe0ff */
[----:B------:R-:W-:Y:S02]  /*0b10*/  ISETP.NE.AND P1, PT, R8, RZ, PT ;  /* 0x000000ff0800720c */ /* 0x000fe40003f25270 */
[----:B--2---:R-:W-:-:S13]  /*0b20*/  ISETP.GT.AND P0, PT, R3, R0, PT ;  /* 0x000000000300720c */ /* 0x004fda0003f04270 */
[----:B------:R-:W-:-:S04]  /*0b30*/  @P0 IMAD.MOV R9, RZ, RZ, R6 ;  /* 0x000000ffff090224 */ /* 0x000fc800078e0206 */
[----:B------:R-:W-:Y:S01]  /*0b40*/  IMAD.MOV.U32 R6, RZ, RZ, R9 ;  /* 0x000000ffff067224 */ /* 0x000fe200078e0009 */
[----:B------:R-:W-:Y:S06]  /*0b50*/  @P1 BRA `(.L_x_14) ;  /* 0xfffffffc00d81947 */ /* 0x000fec000383ffff */
.L_x_6:
[----:B------:R-:W-:Y:S05]  /*0b60*/  BSYNC.RECONVERGENT B0 ;  /* 0x0000000000007941 */ /* 0x000fea0003800200 */
.L_x_5:
[----:B------:R-:W0:Y:S02]  /*0b70*/  LDC.64 R2, c[0x0][0x390] ;  /* 0x0000e400ff027b82 */ /* 0x000e240000000a00 */
[----:B0-----:R-:W-:-:S05]  /*0b80*/  IMAD.WIDE R2, R0, 0x4, R2 ;  /* 0x0000000400027825 */ /* 0x001fca00078e0202 */
[----:B------:R-:W-:Y:S01]  /*0b90*/  STG.E desc[UR4][R2.64], R6 ;  /* 0x0000000602007986 */ /* 0x000fe2000c101904 */
[----:B------:R-:W-:Y:S05]  /*0ba0*/  EXIT ;  /* 0x000000000000794d */ /* 0x000fea0003800000 */
.L_x_15:
        /* <DEDUP_REMOVED lines=13> */
.L_x_66:


//--------------------- .text.build_lu_maps       --------------------------
	.section	.text.build_lu_maps,"ax",@progbits
	.align	128
        .global         build_lu_maps
        .type           build_lu_maps,@function
        .size           build_lu_maps,(.L_x_67 - build_lu_maps)
        .other          build_lu_maps,@"STO_CUDA_ENTRY STV_DEFAULT"
build_lu_maps:
.text.build_lu_maps:
        /* <DEDUP_REMOVED lines=15> */
[----:B------:R-:W0:Y:S08]  /*00f0*/  LDC.64 R6, c[0x0][0x390] ;  /* 0x0000e400ff067b82 */ /* 0x000e300000000a00 */
[----:B------:R-:W1:Y:S01]  /*0100*/  LDC.64 R8, c[0x0][0x398] ;  /* 0x0000e600ff087b82 */ /* 0x000e620000000a00 */
[----:B0-----:R-:W-:-:S05]  /*0110*/  IMAD.WIDE R6, R0, 0x4, R6 ;  /* 0x0000000400067825 */ /* 0x001fca00078e0206 */
[----:B------:R0:W5:Y:S01]  /*0120*/  LDG.E R2, desc[UR10][R6.64] ;  /* 0x0000000a06027981 */ /* 0x000162000c1e1900 */
[----:B-1----:R-:W-:-:S05]  /*0130*/  IMAD.WIDE R8, R0, 0x4, R8 ;  /* 0x0000000400087825 */ /* 0x002fca00078e0208 */
[----:B------:R0:W5:Y:S01]  /*0140*/  LDG.E R3, desc[UR10][R8.64] ;  /* 0x0000000a08037981 */ /* 0x000162000c1e1900 */
[----:B------:R-:W-:-:S04]  /*0150*/  IADD3 R10, PT, PT, -R4, R5, RZ ;  /* 0x00000005040a7210 */ /* 0x000fc80007ffe1ff */
[----:B------:R-:W-:Y:S01]  /*0160*/  LOP3.LUT P1, R12, R10, 0x3, RZ, 0xc0, !PT ;  /* 0x000000030a0c7812 */ /* 0x000fe2000782c0ff */
[----:B------:R-:W-:Y:S01]  /*0170*/  BSSY.RECONVERGENT B0, `(.L_x_16) ;  /* 0x000001e000007945 */ /* 0x000fe20003800200 */
[----:B------:R-:W-:-:S04]  /*0180*/  IADD3 R11, PT, PT, R4, -R5, RZ ;  /* 0x80000005040b7210 */ /* 0x000fc80007ffe0ff */
[----:B------:R-:W-:-:S07]  /*0190*/  ISETP.GT.U32.AND P0, PT, R11, -0x4, PT ;  /* 0xfffffffc0b00780c */ /* 0x000fce0003f04070 */
[----:B0-----:R-:W-:Y:S06]  /*01a0*/  @!P1 BRA `(.L_x_17) ;  /* 0x0000000000689947 */ /* 0x001fec0003800000 */
[----:B------:R-:W0:Y:S01]  /*01b0*/  LDC.64 R6, c[0x0][0x388] ;  /* 0x0000e200ff067b82 */ /* 0x000e220000000a00 */
[----:B------:R-:W-:-:S07]  /*01c0*/  IMAD.MOV R22, RZ, RZ, -R12 ;  /* 0x000000ffff167224 */ /* 0x000fce00078e0a0c */
[----:B------:R-:W1:Y:S08]  /*01d0*/  LDC.64 R8, c[0x0][0x3b0] ;  /* 0x0000ec00ff087b82 */ /* 0x000e700000000a00 */
[----:B------:R-:W2:Y:S02]  /*01e0*/  LDC.64 R10, c[0x0][0x3b8] ;  /* 0x0000ee00ff0a7b82 */ /* 0x000ea40000000a00 */
.L_x_18:
[----:B0-----:R-:W-:-:S06]  /*01f0*/  IMAD.WIDE R20, R4, 0x4, R6 ;  /* 0x0000000404147825 */ /* 0x001fcc00078e0206 */
[----:B---3--:R-:W3:Y:S01]  /*0200*/  LDG.E R21, desc[UR10][R20.64] ;  /* 0x0000000a14157981 */ /* 0x008ee2000c1e1900 */
[----:B--2---:R-:W-:Y:S01]  /*0210*/  IMAD.WIDE R16, R4, 0x4, R10 ;  /* 0x0000000404107825 */ /* 0x004fe200078e020a */
[----:B------:R-:W-:Y:S02]  /*0220*/  MOV R23, 0xffffffff ;  /* 0xffffffff00177802 */ /* 0x000fe40000000f00 */
[----:B------:R-:W-:Y:S01]  /*0230*/  IADD3 R22, PT, PT, R22, 0x1, RZ ;  /* 0x0000000116167810 */ /* 0x000fe20007ffe0ff */
[----:B-1----:R-:W-:-:S03]  /*0240*/  IMAD.WIDE R18, R4, 0x4, R8 ;  /* 0x0000000404127825 */ /* 0x002fc600078e0208 */
[----:B------:R-:W-:Y:S01]  /*0250*/  ISETP.NE.AND P2, PT, R22, RZ, PT ;  /* 0x000000ff1600720c */ /* 0x000fe20003f45270 */
[----:B------:R-:W-:Y:S01]  /*0260*/  VIADD R4, R4, 0x1 ;  /* 0x0000000104047836 */ /* 0x000fe20000000000 */
[----:B---3--:R-:W-:-:S13]  /*0270*/  ISETP.GE.AND P1, PT, R21, R0, PT ;  /* 0x000000001500720c */ /* 0x008fda0003f26270 */
[----:B------:R-:W0:Y:S08]  /*0280*/  @P1 LDC.64 R14, c[0x0][0x3a8] ;  /* 0x0000ea00ff0e1b82 */ /* 0x000e300000000a00 */
[----:B------:R-:W1:Y:S01]  /*0290*/  @!P1 LDC.64 R12, c[0x0][0x3a0] ;  /* 0x0000e800ff0c9b82 */ /* 0x000e620000000a00 */
[----:B0----5:R-:W-:-:S05]  /*02a0*/  @P1 IMAD.WIDE R14, R3, 0x4, R14 ;  /* 0x00000004030e1825 */ /* 0x021fca00078e020e */
[----:B------:R-:W-:Y:S01]  /*02b0*/  @P1 STG.E desc[UR10][R14.64], R21 ;  /* 0x000000150e001986 */ /* 0x000fe2000c10190a */
[----:B-1----:R-:W-:-:S03]  /*02c0*/  @!P1 IMAD.WIDE R12, R2, 0x4, R12 ;  /* 0x00000004020c9825 */ /* 0x002fc600078e020c */
[----:B------:R0:W-:Y:S04]  /*02d0*/  @P1 STG.E desc[UR10][R16.64], R3 ;  /* 0x0000000310001986 */ /* 0x0001e8000c10190a */
[----:B------:R-:W-:Y:S04]  /*02e0*/  @P1 STG.E desc[UR10][R18.64], R23 ;  /* 0x0000001712001986 */ /* 0x000fe8000c10190a */
[----:B------:R-:W-:Y:S04]  /*02f0*/  @!P1 STG.E desc[UR10][R12.64], R21 ;  /* 0x000000150c009986 */ /* 0x000fe8000c10190a */
[----:B------:R1:W-:Y:S01]  /*0300*/  @!P1 STG.E desc[UR10][R18.64], R2 ;  /* 0x0000000212009986 */ /* 0x0003e2000c10190a */
[----:B0-----:R-:W-:-:S03]  /*0310*/  @P1 IADD3 R3, PT, PT, R3, 0x1, RZ ;  /* 0x0000000103031810 */ /* 0x001fc60007ffe0ff */
[----:B------:R3:W-:Y:S01]  /*0320*/  @!P1 STG.E desc[UR10][R16.64], R23 ;  /* 0x0000001710009986 */ /* 0x0007e2000c10190a */
[----:B-1----:R-:W-:Y:S01]  /*0330*/  @!P1 IADD3 R2, PT, PT, R2, 0x1, RZ ;  /* 0x0000000102029810 */ /* 0x002fe20007ffe0ff */
[----:B------:R-:W-:Y:S06]  /*0340*/  @P2 BRA `(.L_x_18) ;  /* 0xfffffffc00a82947 */ /* 0x000fec000383ffff */
.L_x_17:
[----:B------:R-:W-:Y:S05]  /*0350*/  BSYNC.RECONVERGENT B0 ;  /* 0x0000000000007941 */ /* 0x000fea0003800200 */
.L_x_16:
[----:B------:R-:W-:Y:S05]  /*0360*/  @P0 EXIT ;  /* 0x000000000000094d */ /* 0x000fea0003800000 */
[----:B------:R-:W0:Y:S01]  /*0370*/  LDCU.128 UR4, c[0x0][0x3b0] ;  /* 0x00007600ff0477ac */ /* 0x000e220008000c00 */
[----:B------:R-:W-:Y:S01]  /*0380*/  IMAD.IADD R5, R4, 0x1, -R5 ;  /* 0x0000000104057824 */ /* 0x000fe200078e0a05 */
[----:B------:R-:W1:Y:S01]  /*0390*/  LDCU.64 UR8, c[0x0][0x388] ;  /* 0x00007100ff0877ac */ /* 0x000e620008000a00 */
[----:B0-----:R-:W-:Y:S02]  /*03a0*/  UIADD3 UR6, UP1, UPT, UR6, 0x8, URZ ;  /* 0x0000000806067890 */ /* 0x001fe4000ff3e0ff */
[----:B------:R-:W-:Y:S02]  /*03b0*/  UIADD3 UR4, UP2, UPT, UR4, 0x8, URZ ;  /* 0x0000000804047890 */ /* 0x000fe4000ff5e0ff */
[----:B-1----:R-:W-:Y:S02]  /*03c0*/  UIADD3 UR8, UP0, UPT, UR8, 0x8, URZ ;  /* 0x0000000808087890 */ /* 0x002fe4000ff1e0ff */
[----:B------:R-:W-:Y:S02]  /*03d0*/  UIADD3.X UR7, UPT, UPT, URZ, UR7, URZ, UP1, !UPT ;  /* 0x00000007ff077290 */ /* 0x000fe40008ffe4ff */
[----:B------:R-:W-:-:S02]  /*03e0*/  UIADD3.X UR5, UPT, UPT, URZ, UR5, URZ, UP2, !UPT ;  /* 0x00000005ff057290 */ /* 0x000fc400097fe4ff */
[----:B------:R-:W-:-:S12]  /*03f0*/  UIADD3.X UR9, UPT, UPT, URZ, UR9, URZ, UP0, !UPT ;  /* 0x00000009ff097290 */ /* 0x000fd800087fe4ff */
.L_x_19:
[----:B------:R-:W-:Y:S02]  /*0400*/  MOV R6, UR8 ;  /* 0x0000000800067c02 */ /* 0x000fe40008000f00 */
[----:B------:R-:W-:-:S03]  /*0410*/  MOV R7, UR9 ;  /* 0x0000000900077c02 */ /* 0x000fc60008000f00 */
[----:B------:R-:W-:-:S05]  /*0420*/  IMAD.WIDE R6, R4, 0x4, R6 ;  /* 0x0000000404067825 */ /* 0x000fca00078e0206 */
[----:B---3--:R-:W2:Y:S01]  /*0430*/  LDG.E R23, desc[UR10][R6.64+-0x8] ;  /* 0xfffff80a06177981 */ /* 0x008ea2000c1e1900 */
[----:B------:R-:W-:Y:S01]  /*0440*/  MOV R8, UR4 ;  /* 0x0000000400087c02 */ /* 0x000fe20008000f00 */
[----:B------:R-:W-:Y:S01]  /*0450*/  IMAD.U32 R9, RZ, RZ, UR5 ;  /* 0x00000005ff097e24 */ /* 0x000fe2000f8e00ff */
[----:B0-----:R-:W-:Y:S01]  /*0460*/  MOV R13, UR7 ;  /* 0x00000007000d7c02 */ /* 0x001fe20008000f00 */
[----:B------:R-:W-:Y:S01]  /*0470*/  IMAD.U32 R12, RZ, RZ, UR6 ;  /* 0x00000006ff0c7e24 */ /* 0x000fe2000f8e00ff */
[----:B------:R-:W-:Y:S01]  /*0480*/  MOV R11, 0xffffffff ;  /* 0xffffffff000b7802 */ /* 0x000fe20000000f00 */
[----:B------:R-:W-:-:S04]  /*0490*/  IMAD.WIDE R8, R4, 0x4, R8 ;  /* 0x0000000404087825 */ /* 0x000fc800078e0208 */
[----:B------:R-:W-:Y:S01]  /*04a0*/  IMAD.WIDE R12, R4, 0x4, R12 ;  /* 0x00000004040c7825 */ /* 0x000fe200078e020c */
[----:B--2---:R-:W-:-:S13]  /*04b0*/  ISETP.GE.AND P0, PT, R23, R0, PT ;  /* 0x000000001700720c */ /* 0x004fda0003f06270 */
[----:B------:R-:W0:Y:S08]  /*04c0*/  @!P0 LDC.64 R16, c[0x0][0x3a0] ;  /* 0x0000e800ff108b82 */ /* 0x000e300000000a00 */
[----:B------:R-:W1:Y:S01]  /*04d0*/  @P0 LDC.64 R14, c[0x0][0x3a8] ;  /* 0x0000ea00ff0e0b82 */ /* 0x000e620000000a00 */
[----:B0----5:R-:W-:-:S05]  /*04e0*/  @!P0 IMAD.WIDE R16, R2, 0x4, R16 ;  /* 0x0000000402108825 */ /* 0x021fca00078e0210 */
[----:B------:R-:W-:Y:S01]  /*04f0*/  @!P0 STG.E desc[UR10][R16.64], R23 ;  /* 0x0000001710008986 */ /* 0x000fe2000c10190a */
[----:B-1----:R-:W-:-:S03]  /*0500*/  @P0 IMAD.WIDE R14, R3, 0x4, R14 ;  /* 0x00000004030e0825 */ /* 0x002fc600078e020e */
[----:B------:R0:W-:Y:S04]  /*0510*/  @!P0 STG.E desc[UR10][R8.64+-0x8], R2 ;  /* 0xfffff80208008986 */ /* 0x0001e8000c10190a */
[----:B------:R-:W-:Y:S04]  /*0520*/  @!P0 STG.E desc[UR10][R12.64+-0x8], R11 ;  /* 0xfffff80b0c008986 */ /* 0x000fe8000c10190a */
[----:B------:R-:W-:Y:S04]  /*0530*/  @P0 STG.E desc[UR10][R14.64], R23 ;  /* 0x000000170e000986 */ /* 0x000fe8000c10190a */
[----:B------:R1:W-:Y:S04]  /*0540*/  @P0 STG.E desc[UR10][R12.64+-0x8], R3 ;  /* 0xfffff8030c000986 */ /* 0x0003e8000c10190a */
[----:B------:R-:W-:Y:S04]  /*0550*/  @P0 STG.E desc[UR10][R8.64+-0x8], R11 ;  /* 0xfffff80b08000986 */ /* 0x000fe8000c10190a */
[----:B------:R-:W2:Y:S01]  /*0560*/  LDG.E R25, desc[UR10][R6.64+-0x4] ;  /* 0xfffffc0a06197981 */ /* 0x000ea2000c1e1900 */
[----:B0-----:R-:W-:Y:S01]  /*0570*/  @!P0 VIADD R2, R2, 0x1 ;  /* 0x0000000102028836 */ /* 0x001fe20000000000 */
[----:B-1----:R-:W-:-:S02]  /*0580*/  @P0 IADD3 R3, PT, PT, R3, 0x1, RZ ;  /* 0x0000000103030810 */ /* 0x002fc40007ffe0ff */
[----:B--2---:R-:W-:-:S13]  /*0590*/  ISETP.GE.AND P1, PT, R25, R0, PT ;  /* 0x000000001900720c */ /* 0x004fda0003f26270 */
[----:B------:R-:W0:Y:S08]  /*05a0*/  @P1 LDC.64 R18, c[0x0][0x3a8] ;  /* 0x0000ea00ff121b82 */ /* 0x000e300000000a00 */
[----:B------:R-:W1:Y:S01]  /*05b0*/  @!P1 LDC.64 R20, c[0x0][0x3a0] ;  /* 0x0000e800ff149b82 */ /* 0x000e620000000a00 */
[----:B0-----:R-:W-:-:S05]  /*05c0*/  @P1 IMAD.WIDE R18, R3, 0x4, R18 ;  /* 0x0000000403121825 */ /* 0x001fca00078e0212 */
[----:B------:R-:W-:Y:S01]  /*05d0*/  @P1 STG.E desc[UR10][R18.64], R25 ;  /* 0x0000001912001986 */ /* 0x000fe2000c10190a */
[----:B-1----:R-:W-:-:S03]  /*05e0*/  @!P1 IMAD.WIDE R20, R2, 0x4, R20 ;  /* 0x0000000402149825 */ /* 0x002fc600078e0214 */
[----:B------:R0:W-:Y:S04]  /*05f0*/  @P1 STG.E desc[UR10][R12.64+-0x4], R3 ;  /* 0xfffffc030c001986 */ /* 0x0001e8000c10190a */
[----:B------:R-:W-:Y:S04]  /*0600*/  @P1 STG.E desc[UR10][R8.64+-0x4], R11 ;  /* 0xfffffc0b08001986 */ /* 0x000fe8000c10190a */
[----:B------:R-:W-:Y:S04]  /*0610*/  @!P1 STG.E desc[UR10][R20.64], R25 ;  /* 0x0000001914009986 */ /* 0x000fe8000c10190a */
[----:B------:R1:W-:Y:S04]  /*0620*/  @!P1 STG.E desc[UR10][R8.64+-0x4], R2 ;  /* 0xfffffc0208009986 */ /* 0x0003e8000c10190a */
[----:B------:R-:W-:Y:S04]  /*0630*/  @!P1 STG.E desc[UR10][R12.64+-0x4], R11 ;  /* 0xfffffc0b0c009986 */ /* 0x000fe8000c10190a */
[----:B------:R-:W2:Y:S01]  /*0640*/  LDG.E R23, desc[UR10][R6.64] ;  /* 0x0000000a06177981 */ /* 0x000ea2000c1e1900 */
[----:B0-----:R-:W-:-:S02]  /*0650*/  @P1 IADD3 R3, PT, PT, R3, 0x1, RZ ;  /* 0x0000000103031810 */ /* 0x001fc40007ffe0ff */
[----:B-1----:R-:W-:Y:S02]  /*0660*/  @!P1 IADD3 R2, PT, PT, R2, 0x1, RZ ;  /* 0x0000000102029810 */ /* 0x002fe40007ffe0ff */
        /* <DEDUP_REMOVED lines=12> */
[----:B0-----:R-:W-:Y:S01]  /*0730*/  @P0 VIADD R3, R3, 0x1 ;  /* 0x0000000103030836 */ /* 0x001fe20000000000 */
[----:B------:R-:W-:Y:S01]  /*0740*/  IADD3 R5, PT, PT, R5, 0x4, RZ ;  /* 0x0000000405057810 */ /* 0x000fe20007ffe0ff */
[----:B------:R-:W-:Y:S01]  /*0750*/  VIADD R4, R4, 0x4 ;  /* 0x0000000404047836 */ /* 0x000fe20000000000 */
[----:B-1----:R-:W-:-:S02]  /*0760*/  @!P0 IADD3 R2, PT, PT, R2, 0x1, RZ ;  /* 0x0000000102028810 */ /* 0x002fc40007ffe0ff */
[----:B------:R-:W-:Y:S02]  /*0770*/  ISETP.NE.AND P0, PT, R5, RZ, PT ;  /* 0x000000ff0500720c */ /* 0x000fe40003f05270 */
        /* <DEDUP_REMOVED lines=14> */
[----:B------:R-:W-:Y:S05]  /*0860*/  EXIT ;  /* 0x000000000000794d */ /* 0x000fea0003800000 */
.L_x_20:
        /* <DEDUP_REMOVED lines=9> */
.L_x_67:


//--------------------- .text.count_lu_per_row    --------------------------
	.section	.text.count_lu_per_row,"ax",@progbits
	.align	128
        .global         count_lu_per_row
        .type           count_lu_per_row,@function
        .size           count_lu_per_row,(.L_x_68 - count_lu_per_row)
        .other          count_lu_per_row,@"STO_CUDA_ENTRY STV_DEFAULT"
count_lu_per_row:
.text.count_lu_per_row:
        /* <DEDUP_REMOVED lines=14> */
[----:B------:R-:W-:Y:S02]  /*00e0*/  CS2R R6, SRZ ;  /* 0x0000000000067805 */ /* 0x000fe4000001ff00 */
[----:B--2---:R-:W-:-:S13]  /*00f0*/  ISETP.GE.AND P0, PT, R9, R4, PT ;  /* 0x000000040900720c */ /* 0x004fda0003f06270 */
[----:B------:R-:W-:Y:S05]  /*0100*/  @P0 BRA `(.L_x_22) ;  /* 0x0000000c00f40947 */ /* 0x000fea0003800000 */
[----:B------:R-:W-:Y:S01]  /*0110*/  IMAD.IADD R8, R4, 0x1, -R9 ;  /* 0x0000000104087824 */ /* 0x000fe200078e0a09 */
[----:B------:R-:W-:Y:S01]  /*0120*/  BSSY.RECONVERGENT B1, `(.L_x_23) ;  /* 0x0000082000017945 */ /* 0x000fe20003800200 */
[----:B------:R-:W-:Y:S01]  /*0130*/  IMAD.IADD R4, R9, 0x1, -R4 ;  /* 0x0000000109047824 */ /* 0x000fe200078e0a04 */
[----:B------:R-:W-:Y:S02]  /*0140*/  CS2R R6, SRZ ;  /* 0x0000000000067805 */ /* 0x000fe4000001ff00 */
[----:B------:R-:W-:Y:S02]  /*0150*/  LOP3.LUT R22, R8, 0xf, RZ, 0xc0, !PT ;  /* 0x0000000f08167812 */ /* 0x000fe400078ec0ff */
[----:B------:R-:W-:Y:S02]  /*0160*/  ISETP.GT.U32.AND P1, PT, R4, -0x10, PT ;  /* 0xfffffff00400780c */ /* 0x000fe40003f24070 */
[----:B------:R-:W-:-:S11]  /*0170*/  ISETP.NE.AND P0, PT, R22, RZ, PT ;  /* 0x000000ff1600720c */ /* 0x000fd60003f05270 */
[----:B------:R-:W-:Y:S05]  /*0180*/  @P1 BRA `(.L_x_24) ;  /* 0x0000000400ec1947 */ /* 0x000fea0003800000 */
[----:B------:R-:W0:Y:S01]  /*0190*/  LDC.64 R2, c[0x0][0x388] ;  /* 0x0000e200ff027b82 */ /* 0x000e220000000a00 */
[----:B------:R-:W-:Y:S01]  /*01a0*/  LOP3.LUT R10, R8, 0xfffffff0, RZ, 0xc0, !PT ;  /* 0xfffffff0080a7812 */ /* 0x000fe200078ec0ff */
[----:B------:R-:W-:-:S03]  /*01b0*/  IMAD.MOV.U32 R6, RZ, RZ, RZ ;  /* 0x000000ffff067224 */ /* 0x000fc600078e00ff */
[----:B------:R-:W-:Y:S02]  /*01c0*/  IADD3 R10, PT, PT, -R10, RZ, RZ ;  /* 0x000000ff0a0a7210 */ /* 0x000fe40007ffe1ff */
[----:B0-----:R-:W-:-:S05]  /*01d0*/  IADD3 R2, P1, PT, R2, 0x20, RZ ;  /* 0x0000002002027810 */ /* 0x001fca0007f3e0ff */
[----:B------:R-:W-:-:S08]  /*01e0*/  IMAD.X R3, RZ, RZ, R3, P1 ;  /* 0x000000ffff037224 */ /* 0x000fd000008e0603 */
.L_x_25:
        /* <DEDUP_REMOVED lines=17> */
[----:B------:R-:W-:Y:S01]  /*0300*/  IADD3 R10, PT, PT, R10, 0x10, RZ ;  /* 0x000000100a0a7810 */ /* 0x000fe20007ffe0ff */
[----:B------:R-:W-:Y:S01]  /*0310*/  VIADD R9, R9, 0x10 ;  /* 0x0000001009097836 */ /* 0x000fe20000000000 */
[----:B--2---:R-:W-:-:S02]  /*0320*/  ISETP.GE.AND P1, PT, R18, R0, PT ;  /* 0x000000001200720c */ /* 0x004fc40003f26270 */
[-C--:B------:R-:W-:Y:S01]  /*0330*/  ISETP.GE.AND P2, PT, R18, R0.reuse, PT ;  /* 0x000000001200720c */ /* 0x080fe20003f46270 */
[----:B------:R-:W-:Y:S01]  /*0340*/  VIADD R18, R7, 0x1 ;  /* 0x0000000107127836 */ /* 0x000fe20000000000 */
[CC--:B---3--:R-:W-:Y:S02]  /*0350*/  ISETP.GE.AND P4, PT, R20.reuse, R0.reuse, PT ;  /* 0x000000001400720c */ /* 0x0c8fe40003f86270 */
[----:B------:R-:W-:Y:S01]  /*0360*/  ISETP.GE.AND P3, PT, R20, R0, PT ;  /* 0x000000001400720c */ /* 0x000fe20003f66270 */
[----:B------:R-:W-:-:S06]  /*0370*/  VIADD R20, R6, 0x1 ;  /* 0x0000000106147836 */ /* 0x000fcc0000000000 */
[----:B------:R-:W-:Y:S01]  /*0380*/  @!P1 IMAD.MOV R20, RZ, RZ, R6 ;  /* 0x000000ffff149224 */ /* 0x000fe200078e0206 */
[-C--:B----4-:R-:W-:Y:S02]  /*0390*/  ISETP.GE.AND P1, PT, R24, R0.reuse, PT ;  /* 0x000000001800720c */ /* 0x090fe40003f26270 */
[----:B------:R-:W-:Y:S01]  /*03a0*/  @P2 IADD3 R18, PT, PT, R7, RZ, RZ ;  /* 0x000000ff07122210 */ /* 0x000fe20007ffe0ff */
[----:B0-----:R-:W-:Y:S01]  /*03b0*/  VIADD R5, R20, 0x1 ;  /* 0x0000000114057836 */ /* 0x001fe20000000000 */
[-C--:B------:R-:W-:Y:S01]  /*03c0*/  ISETP.GE.AND P2, PT, R24, R0.reuse, PT ;  /* 0x000000001800720c */ /* 0x080fe20003f46270 */
[----:B------:R-:W-:Y:S01]  /*03d0*/  @!P3 IMAD.MOV R5, RZ, RZ, R20 ;  /* 0x000000ffff05b224 */ /* 0x000fe200078e0214 */
[-C--:B-----5:R-:W-:Y:S01]  /*03e0*/  ISETP.GE.AND P3, PT, R14, R0.reuse, PT ;  /* 0x000000000e00720c */ /* 0x0a0fe20003f66270 */
[C---:B------:R-:W-:Y:S01]  /*03f0*/  VIADD R4, R18.reuse, 0x1 ;  /* 0x0000000112047836 */ /* 0x040fe20000000000 */
[----:B------:R-:W-:Y:S01]  /*0400*/  @P4 IADD3 R4, PT, PT, R18, RZ, RZ ;  /* 0x000000ff12044210 */ /* 0x000fe20007ffe0ff */
[----:B------:R-:W-:Y:S01]  /*0410*/  VIADD R7, R5, 0x1 ;  /* 0x0000000105077836 */ /* 0x000fe20000000000 */
[----:B------:R-:W-:-:S03]  /*0420*/  ISETP.GE.AND P4, PT, R14, R0, PT ;  /* 0x000000000e00720c */ /* 0x000fc60003f86270 */
[----:B------:R-:W-:Y:S01]  /*0430*/  @!P1 IMAD.MOV R7, RZ, RZ, R5 ;  /* 0x000000ffff079224 */ /* 0x000fe200078e0205 */
[-C--:B------:R-:W-:Y:S01]  /*0440*/  ISETP.GE.AND P1, PT, R12, R0.reuse, PT ;  /* 0x000000000c00720c */ /* 0x080fe20003f26270 */
[C---:B------:R-:W-:Y:S02]  /*0450*/  VIADD R6, R4.reuse, 0x1 ;  /* 0x0000000104067836 */ /* 0x040fe40000000000 */
[----:B------:R-:W-:Y:S01]  /*0460*/  @P2 IADD3 R6, PT, PT, R4, RZ, RZ ;  /* 0x000000ff04062210 */ /* 0x000fe20007ffe0ff */
[----:B------:R-:W-:Y:S01]  /*0470*/  VIADD R5, R7, 0x1 ;  /* 0x0000000107057836 */ /* 0x000fe20000000000 */
[-C--:B------:R-:W-:Y:S01]  /*0480*/  ISETP.GE.AND P2, PT, R12, R0.reuse, PT ;  /* 0x000000000c00720c */ /* 0x080fe20003f46270 */
[----:B------:R-:W-:Y:S01]  /*0490*/  @!P3 IMAD.MOV R5, RZ, RZ, R7 ;  /* 0x000000ffff05b224 */ /* 0x000fe200078e0207 */
[-C--:B------:R-:W-:Y:S01]  /*04a0*/  ISETP.GE.AND P3, PT, R29, R0.reuse, PT ;  /* 0x000000001d00720c */ /* 0x080fe20003f66270 */
[C---:B------:R-:W-:Y:S01]  /*04b0*/  VIADD R4, R6.reuse, 0x1 ;  /* 0x0000000106047836 */ /* 0x040fe20000000000 */
[----:B------:R-:W-:Y:S01]  /*04c0*/  @P4 IADD3 R4, PT, PT, R6, RZ, RZ ;  /* 0x000000ff06044210 */ /* 0x000fe20007ffe0ff */
[----:B------:R-:W-:Y:S01]  /*04d0*/  VIADD R7, R5, 0x1 ;  /* 0x0000000105077836 */ /* 0x000fe20000000000 */
[----:B------:R-:W-:-:S02]  /*04e0*/  ISETP.GE.AND P4, PT, R29, R0, PT ;  /* 0x000000001d00720c */ /* 0x000fc40003f86270 */
[----:B------:R-:W-:Y:S01]  /*04f0*/  @!P1 IMAD.MOV R7, RZ, RZ, R5 ;  /* 0x000000ffff079224 */ /* 0x000fe200078e0205 */
[-C--:B------:R-:W-:Y:S01]  /*0500*/  ISETP.GE.AND P1, PT, R27, R0.reuse, PT ;  /* 0x000000001b00720c */ /* 0x080fe20003f26270 */
[C---:B------:R-:W-:Y:S02]  /*0510*/  VIADD R6, R4.reuse, 0x1 ;  /* 0x0000000104067836 */ /* 0x040fe40000000000 */
[----:B------:R-:W-:Y:S01]  /*0520*/  VIADD R5, R7, 0x1 ;  /* 0x0000000107057836 */ /* 0x000fe20000000000 */
[----:B------:R-:W-:Y:S02]  /*0530*/  @P2 IADD3 R6, PT, PT, R4, RZ, RZ ;  /* 0x000000ff04062210 */ /* 0x000fe40007ffe0ff */
[-C--:B------:R-:W-:Y:S01]  /*0540*/  ISETP.GE.AND P2, PT, R27, R0.reuse, PT ;  /* 0x000000001b00720c */ /* 0x080fe20003f46270 */
[----:B------:R-:W-:Y:S01]  /*0550*/  @!P3 IMAD.MOV R5, RZ, RZ, R7 ;  /* 0x000000ffff05b224 */ /* 0x000fe200078e0207 */
[-C--:B------:R-:W-:Y:S01]  /*0560*/  ISETP.GE.AND P3, PT, R25, R0.reuse, PT ;  /* 0x000000001900720c */ /* 0x080fe20003f66270 */
[C---:B------:R-:W-:Y:S01]  /*0570*/  VIADD R4, R6.reuse, 0x1 ;  /* 0x0000000106047836 */ /* 0x040fe20000000000 */
[----:B------:R-:W-:Y:S01]  /*0580*/  @P4 IADD3 R4, PT, PT, R6, RZ, RZ ;  /* 0x000000ff06044210 */ /* 0x000fe20007ffe0ff */
[----:B------:R-:W-:Y:S01]  /*0590*/  VIADD R7, R5, 0x1 ;  /* 0x0000000105077836 */ /* 0x000fe20000000000 */
[-C--:B------:R-:W-:Y:S01]  /*05a0*/  ISETP.GE.AND P4, PT, R25, R0.reuse, PT ;  /* 0x000000001900720c */ /* 0x080fe20003f86270 */
[----:B------:R-:W-:Y:S01]  /*05b0*/  @!P1 IMAD.MOV R7, RZ, RZ, R5 ;  /* 0x000000ffff079224 */ /* 0x000fe200078e0205 */
[----:B------:R-:W-:Y:S01]  /*05c0*/  ISETP.GE.AND P1, PT, R23, R0, PT ;  /* 0x000000001700720c */ /* 0x000fe20003f26270 */
[----:B------:R-:W-:-:S02]  /*05d0*/  VIADD R6, R4, 0x1 ;  /* 0x0000000104067836 */ /* 0x000fc40000000000 */
[----:B------:R-:W-:Y:S02]  /*05e0*/  VIADD R5, R7, 0x1 ;  /* 0x0000000107057836 */ /* 0x000fe40000000000 */
[----:B------:R-:W-:Y:S02]  /*05f0*/  @P2 IADD3 R6, PT, PT, R4, RZ, RZ ;  /* 0x000000ff04062210 */ /* 0x000fe40007ffe0ff */
[-C--:B------:R-:W-:Y:S01]  /*0600*/  ISETP.GE.AND P2, PT, R23, R0.reuse, PT ;  /* 0x000000001700720c */ /* 0x080fe20003f46270 */
[----:B------:R-:W-:Y:S01]  /*0610*/  @!P3 IMAD.MOV R5, RZ, RZ, R7 ;  /* 0x000000ffff05b224 */ /* 0x000fe200078e0207 */
[-C--:B------:R-:W-:Y:S01]  /*0620*/  ISETP.GE.AND P3, PT, R21, R0.reuse, PT ;  /* 0x000000001500720c */ /* 0x080fe20003f66270 */
[C---:B------:R-:W-:Y:S01]  /*0630*/  VIADD R4, R6.reuse, 0x1 ;  /* 0x0000000106047836 */ /* 0x040fe20000000000 */
[----:B------:R-:W-:Y:S01]  /*0640*/  @P4 IADD3 R4, PT, PT, R6, RZ, RZ ;  /* 0x000000ff06044210 */ /* 0x000fe20007ffe0ff */
[----:B------:R-:W-:Y:S01]  /*0650*/  VIADD R7, R5, 0x1 ;  /* 0x0000000105077836 */ /* 0x000fe20000000000 */
[----:B------:R-:W-:-:S03]  /*0660*/  ISETP.GE.AND P4, PT, R21, R0, PT ;  /* 0x000000001500720c */ /* 0x000fc60003f86270 */
[C---:B------:R-:W-:Y:S01]  /*0670*/  VIADD R6, R4.reuse, 0x1 ;  /* 0x0000000104067836 */ /* 0x040fe20000000000 */
[----:B------:R-:W-:Y:S02]  /*0680*/  @P1 IADD3 R6, PT, PT, R4, RZ, RZ ;  /* 0x000000ff04061210 */ /* 0x000fe40007ffe0ff */
[CC--:B------:R-:W-:Y:S01]  /*0690*/  ISETP.GE.AND P1, PT, R19.reuse, R0.reuse, PT ;  /* 0x000000001300720c */ /* 0x0c0fe20003f26270 */
[----:B------:R-:W-:Y:S01]  /*06a0*/  @!P2 IMAD.MOV R7, RZ, RZ, R5 ;  /* 0x000000ffff07a224 */ /* 0x000fe200078e0205 */
[-C--:B------:R-:W-:Y:S01]  /*06b0*/  ISETP.GE.AND P2, PT, R19, R0.reuse, PT ;  /* 0x000000001300720c */ /* 0x080fe20003f46270 */
[C---:B------:R-:W-:Y:S02]  /*06c0*/  VIADD R4, R6.reuse, 0x1 ;  /* 0x0000000106047836 */ /* 0x040fe40000000000 */
[----:B------:R-:W-:Y:S02]  /*06d0*/  VIADD R5, R7, 0x1 ;  /* 0x0000000107057836 */ /* 0x000fe40000000000 */
[----:B------:R-:W-:Y:S01]  /*06e0*/  @P4 IADD3 R4, PT, PT, R6, RZ, RZ ;  /* 0x000000ff06044210 */ /* 0x000fe20007ffe0ff */
[----:B------:R-:W-:Y:S01]  /*06f0*/  @!P3 IMAD.MOV R5, RZ, RZ, R7 ;  /* 0x000000ffff05b224 */ /* 0x000fe200078e0207 */
[----:B------:R-:W-:-:S02]  /*0700*/  ISETP.GE.AND P4, PT, R17, R0, PT ;  /* 0x000000001100720c */ /* 0x000fc40003f86270 */
[-C--:B------:R-:W-:Y:S01]  /*0710*/  ISETP.GE.AND P3, PT, R17, R0.reuse, PT ;  /* 0x000000001100720c */ /* 0x080fe20003f66270 */
[C---:B------:R-:W-:Y:S01]  /*0720*/  VIADD R6, R4.reuse, 0x1 ;  /* 0x0000000104067836 */ /* 0x040fe20000000000 */
[----:B------:R-:W-:Y:S01]  /*0730*/  @P1 IADD3 R6, PT, PT, R4, RZ, RZ ;  /* 0x000000ff04061210 */ /* 0x000fe20007ffe0ff */
[----:B------:R-:W-:Y:S01]  /*0740*/  VIADD R7, R5, 0x1 ;  /* 0x0000000105077836 */ /* 0x000fe20000000000 */
[CC--:B------:R-:W-:Y:S01]  /*0750*/  ISETP.GE.AND P1, PT, R15.reuse, R0.reuse, PT ;  /* 0x000000000f00720c */ /* 0x0c0fe20003f26270 */
[----:B------:R-:W-:Y:S01]  /*0760*/  @!P2 IMAD.MOV R7, RZ, RZ, R5 ;  /* 0x000000ffff07a224 */ /* 0x000fe200078e0205 */
[----:B------:R-:W-:Y:S01]  /*0770*/  ISETP.GE.AND P2, PT, R15, R0, PT ;  /* 0x000000000f00720c */ /* 0x000fe20003f46270 */
[C---:B------:R-:W-:Y:S02]  /*0780*/  VIADD R4, R6.reuse, 0x1 ;  /* 0x0000000106047836 */ /* 0x040fe40000000000 */
[----:B------:R-:W-:Y:S02]  /*0790*/  VIADD R5, R7, 0x1 ;  /* 0x0000000107057836 */ /* 0x000fe40000000000 */
[----:B------:R-:W-:-:S02]  /*07a0*/  @P4 IADD3 R4, PT, PT, R6, RZ, RZ ;  /* 0x000000ff06044210 */ /* 0x000fc40007ffe0ff */
[CC--:B------:R-:W-:Y:S01]  /*07b0*/  ISETP.GE.AND P4, PT, R13.reuse, R0.reuse, PT ;  /* 0x000000000d00720c */ /* 0x0c0fe20003f86270 */
[----:B------:R-:W-:Y:S01]  /*07c0*/  @!P3 IMAD.MOV R5, RZ, RZ, R7 ;  /* 0x000000ffff05b224 */ /* 0x000fe200078e0207 */
[-C--:B------:R-:W-:Y:S01]  /*07d0*/  ISETP.GE.AND P3, PT, R13, R0.reuse, PT ;  /* 0x000000000d00720c */ /* 0x080fe20003f66270 */
[C---:B------:R-:W-:Y:S01]  /*07e0*/  VIADD R6, R4.reuse, 0x1 ;  /* 0x0000000104067836 */ /* 0x040fe20000000000 */
[----:B------:R-:W-:Y:S01]  /*07f0*/  @P1 IADD3 R6, PT, PT, R4, RZ, RZ ;  /* 0x000000ff04061210 */ /* 0x000fe20007ffe0ff */
[----:B------:R-:W-:Y:S01]  /*0800*/  VIADD R7, R5, 0x1 ;  /* 0x0000000105077836 */ /* 0x000fe20000000000 */
[CC--:B------:R-:W-:Y:S01]  /*0810*/  ISETP.GE.AND P1, PT, R11.reuse, R0.reuse, PT ;  /* 0x000000000b00720c */ /* 0x0c0fe20003f26270 */
[----:B------:R-:W-:Y:S01]  /*0820*/  @!P2 IMAD.MOV R7, RZ, RZ, R5 ;  /* 0x000000ffff07a224 */ /* 0x000fe200078e0205 */
[----:B------:R-:W-:Y:S01]  /*0830*/  ISETP.GE.AND P2, PT, R11, R0, PT ;  /* 0x000000000b00720c */ /* 0x000fe20003f46270 */
[----:B------:R-:W-:Y:S02]  /*0840*/  VIADD R4, R6, 0x1 ;  /* 0x0000000106047836 */ /* 0x000fe40000000000 */
[----:B------:R-:W-:-:S02]  /*0850*/  VIADD R5, R7, 0x1 ;  /* 0x0000000107057836 */ /* 0x000fc40000000000 */
[----:B------:R-:W-:Y:S02]  /*0860*/  @P4 IADD3 R4, PT, PT, R6, RZ, RZ ;  /* 0x000000ff06044210 */ /* 0x000fe40007ffe0ff */
[----:B------:R-:W-:Y:S01]  /*0870*/  @!P3 IMAD.MOV R5, RZ, RZ, R7 ;  /* 0x000000ffff05b224 */ /* 0x000fe200078e0207 */
[-C--:B------:R-:W-:Y:S02]  /*0880*/  ISETP.GE.AND P3, PT, R16, R0.reuse, PT ;  /* 0x000000001000720c */ /* 0x080fe40003f66270 */
[----:B------:R-:W-:Y:S01]  /*0890*/  VIADD R11, R4, 0x1 ;  /* 0x00000001040b7836 */ /* 0x000fe20000000000 */
[----:B------:R-:W-:Y:S01]  /*08a0*/  ISETP.GE.AND P4, PT, R16, R0, PT ;  /* 0x000000001000720c */ /* 0x000fe20003f86270 */
[----:B------:R-:W-:Y:S01]  /*08b0*/  @P1 IMAD.MOV R11, RZ, RZ, R4 ;  /* 0x000000ffff0b1224 */ /* 0x000fe200078e0204 */
[----:B------:R-:W-:Y:S01]  /*08c0*/  ISETP.NE.AND P1, PT, R10, RZ, PT ;  /* 0x000000ff0a00720c */ /* 0x000fe20003f25270 */
[----:B------:R-:W-:Y:S02]  /*08d0*/  VIADD R12, R5, 0x1 ;  /* 0x00000001050c7836 */ /* 0x000fe40000000000 */
[----:B------:R-:W-:-:S02]  /*08e0*/  @!P2 IMAD.MOV R12, RZ, RZ, R5 ;  /* 0x000000ffff0ca224 */ /* 0x000fc400078e0205 */
[----:B------:R-:W-:-:S03]  /*08f0*/  VIADD R7, R11, 0x1 ;  /* 0x000000010b077836 */ /* 0x000fc60000000000 */
[----:B------:R-:W-:Y:S01]  /*0900*/  IADD3 R6, PT, PT, R12, 0x1, RZ ;  /* 0x000000010c067810 */ /* 0x000fe20007ffe0ff */
[----:B------:R-:W-:Y:S02]  /*0910*/  @!P3 IMAD.MOV R6, RZ, RZ, R12 ;  /* 0x000000ffff06b224 */ /* 0x000fe400078e020c */
[----:B------:R-:W-:Y:S02]  /*0920*/  @P4 IMAD.MOV R7, RZ, RZ, R11 ;  /* 0x000000ffff074224 */ /* 0x000fe400078e020b */
[----:B------:R-:W-:Y:S05]  /*0930*/  @P1 BRA `(.L_x_25) ;  /* 0xfffffff8002c1947 */ /* 0x000fea000383ffff */
.L_x_24:
[----:B------:R-:W-:Y:S05]  /*0940*/  BSYNC.RECONVERGENT B1 ;  /* 0x0000000000017941 */ /* 0x000fea0003800200 */
.L_x_23:
        /* <DEDUP_REMOVED lines=22> */
[----:B------:R-:W-:-:S07]  /*0ab0*/  ISETP.GE.AND P2, PT, R11, R0, PT ;  /* 0x000000000b00720c */ /* 0x000fce0003f46270 */
[----:B------:R-:W-:Y:S01]  /*0ac0*/  @P4 IMAD.MOV R4, RZ, RZ, R7 ;  /* 0x000000ffff044224 */ /* 0x000fe200078e0207 */
[CC--:B----4-:R-:W-:Y:S01]  /*0ad0*/  ISETP.GE.AND P4, PT, R13.reuse, R0.reuse, PT ;  /* 0x000000000d00720c */ /* 0x0d0fe20003f86270 */
[----:B------:R-:W-:Y:S01]  /*0ae0*/  @!P3 IMAD.MOV R5, RZ, RZ, R6 ;  /* 0x000000ffff05b224 */ /* 0x000fe200078e0206 */
[-C--:B------:R-:W-:Y:S02]  /*0af0*/  ISETP.GE.AND P3, PT, R13, R0.reuse, PT ;  /* 0x000000000d00720c */ /* 0x080fe40003f66270 */
[----:B------:R-:W-:Y:S01]  /*0b00*/  IADD3 R6, PT, PT, R4, 0x1, RZ ;  /* 0x0000000104067810 */ /* 0x000fe20007ffe0ff */
[----:B0-----:R-:W-:Y:S02]  /*0b10*/  VIADD R2, R5, 0x1 ;  /* 0x0000000105027836 */ /* 0x001fe40000000000 */
[----:B------:R-:W-:Y:S01]  /*0b20*/  @P1 IMAD.MOV R6, RZ, RZ, R4 ;  /* 0x000000ffff061224 */ /* 0x000fe200078e0204 */
[CC--:B-----5:R-:W-:Y:S01]  /*0b30*/  ISETP.GE.AND P1, PT, R15.reuse, R0.reuse, PT ;  /* 0x000000000f00720c */ /* 0x0e0fe20003f26270 */
[----:B------:R-:W-:Y:S01]  /*0b40*/  @!P2 IMAD.MOV R2, RZ, RZ, R5 ;  /* 0x000000ffff02a224 */ /* 0x000fe200078e0205 */
[----:B------:R-:W-:-:S02]  /*0b50*/  ISETP.GE.AND P2, PT, R15, R0, PT ;  /* 0x000000000f00720c */ /* 0x000fc40003f46270 */
[----:B------:R-:W-:Y:S01]  /*0b60*/  IADD3 R3, PT, PT, R6, 0x1, RZ ;  /* 0x0000000106037810 */ /* 0x000fe20007ffe0ff */
[----:B------:R-:W-:Y:S02]  /*0b70*/  VIADD R4, R2, 0x1 ;  /* 0x0000000102047836 */ /* 0x000fe40000000000 */
[----:B------:R-:W-:Y:S01]  /*0b80*/  @P3 IMAD.MOV R3, RZ, RZ, R6 ;  /* 0x000000ffff033224 */ /* 0x000fe200078e0206 */
[CC--:B------:R-:W-:Y:S01]  /*0b90*/  ISETP.GE.AND P3, PT, R17.reuse, R0.reuse, PT ;  /* 0x000000001100720c */ /* 0x0c0fe20003f66270 */
[----:B------:R-:W-:Y:S01]  /*0ba0*/  @!P4 IMAD.MOV R4, RZ, RZ, R2 ;  /* 0x000000ffff04c224 */ /* 0x000fe200078e0202 */
[-C--:B------:R-:W-:Y:S02]  /*0bb0*/  ISETP.GE.AND P4, PT, R17, R0.reuse, PT ;  /* 0x000000001100720c */ /* 0x080fe40003f86270 */
[----:B------:R-:W-:Y:S01]  /*0bc0*/  IADD3 R2, PT, PT, R3, 0x1, RZ ;  /* 0x0000000103027810 */ /* 0x000fe20007ffe0ff */
[----:B------:R-:W-:Y:S02]  /*0bd0*/  VIADD R5, R4, 0x1 ;  /* 0x0000000104057836 */ /* 0x000fe40000000000 */
[----:B------:R-:W-:Y:S01]  /*0be0*/  @P1 IMAD.MOV R2, RZ, RZ, R3 ;  /* 0x000000ffff021224 */ /* 0x000fe200078e0203 */
[CC--:B------:R-:W-:Y:S01]  /*0bf0*/  ISETP.GE.AND P1, PT, R19.reuse, R0.reuse, PT ;  /* 0x000000001300720c */ /* 0x0c0fe20003f26270 */
        /* <DEDUP_REMOVED lines=16> */
[----:B------:R-:W-:Y:S02]  /*0d00*/  @P4 IMAD.MOV R3, RZ, RZ, R2 ;  /* 0x000000ffff034224 */ /* 0x000fe400078e0202 */
[----:B------:R-:W-:-:S03]  /*0d10*/  @!P3 IMAD.MOV R4, RZ, RZ, R5 ;  /* 0x000000ffff04b224 */ /* 0x000fc600078e0205 */
[----:B------:R-:W-:Y:S01]  /*0d20*/  IADD3 R7, PT, PT, R3, 0x1, RZ ;  /* 0x0000000103077810 */ /* 0x000fe20007ffe0ff */
[C---:B------:R-:W-:Y:S02]  /*0d30*/  VIADD R6, R4.reuse, 0x1 ;  /* 0x0000000104067836 */ /* 0x040fe40000000000 */
[----:B------:R-:W-:Y:S01]  /*0d40*/  @P2 IMAD.MOV R7, RZ, RZ, R3 ;  /* 0x000000ffff072224 */ /* 0x000fe200078e0203 */
[----:B------:R-:W-:-:S07]  /*0d50*/  @!P1 IADD3 R6, PT, PT, R4, RZ, RZ ;  /* 0x000000ff04069210 */ /* 0x000fce0007ffe0ff */
.L_x_27:
[----:B------:R-:W-:Y:S05]  /*0d60*/  BSYNC.RECONVERGENT B1 ;  /* 0x0000000000017941 */ /* 0x000fea0003800200 */
.L_x_26:
        /* <DEDUP_REMOVED lines=11> */
[----:B------:R0:W5:Y:S01]  /*0e20*/  LDG.E R15, desc[UR4][R2.64+0xc] ;  /* 0x00000c04020f7981 */ /* 0x000162000c1e1900 */
[----:B------:R-:W-:Y:S01]  /*0e30*/  VIADD R4, R7, 0x1 ;  /* 0x0000000107047836 */ /* 0x000fe20000000000 */
[----:B------:R-:W-:-:S02]  /*0e40*/  IADD3 R9, PT, PT, R9, 0x4, RZ ;  /* 0x0000000409097810 */ /* 0x000fc40007ffe0ff */
[CC--:B--2---:R-:W-:Y:S02]  /*0e50*/  ISETP.GE.AND P3, PT, R5.reuse, R0.reuse, PT ;  /* 0x000000000500720c */ /* 0x0c4fe40003f66270 */
[-C--:B------:R-:W-:Y:S01]  /*0e60*/  ISETP.GE.AND P4, PT, R5, R0.reuse, PT ;  /* 0x000000000500720c */ /* 0x080fe20003f86270 */
[----:B------:R-:W-:Y:S01]  /*0e70*/  VIADD R5, R6, 0x1 ;  /* 0x0000000106057836 */ /* 0x000fe20000000000 */
[CC--:B---3--:R-:W-:Y:S02]  /*0e80*/  ISETP.GE.AND P1, PT, R11.reuse, R0.reuse, PT ;  /* 0x000000000b00720c */ /* 0x0c8fe40003f26270 */
[----:B------:R-:W-:-:S07]  /*0e90*/  ISETP.GE.AND P2, PT, R11, R0, PT ;  /* 0x000000000b00720c */ /* 0x000fce0003f46270 */
[----:B------:R-:W-:Y:S02]  /*0ea0*/  @!P3 IADD3 R5, PT, PT, R6, RZ, RZ ;  /* 0x000000ff0605b210 */ /* 0x000fe40007ffe0ff */
[----:B------:R-:W-:Y:S01]  /*0eb0*/  @P4 IMAD.MOV R4, RZ, RZ, R7 ;  /* 0x000000ffff044224 */ /* 0x000fe200078e0207 */
[CC--:B----4-:R-:W-:Y:S02]  /*0ec0*/  ISETP.GE.AND P3, PT, R13.reuse, R0.reuse, PT ;  /* 0x000000000d00720c */ /* 0x0d0fe40003f66270 */
[-C--:B------:R-:W-:Y:S01]  /*0ed0*/  ISETP.GE.AND P4, PT, R13, R0.reuse, PT ;  /* 0x000000000d00720c */ /* 0x080fe20003f86270 */
[----:B------:R-:W-:Y:S02]  /*0ee0*/  VIADD R6, R4, 0x1 ;  /* 0x0000000104067836 */ /* 0x000fe40000000000 */
[C---:B0-----:R-:W-:Y:S01]  /*0ef0*/  VIADD R2, R5.reuse, 0x1 ;  /* 0x0000000105027836 */ /* 0x041fe20000000000 */
[----:B------:R-:W-:Y:S01]  /*0f00*/  @!P2 IADD3 R2, PT, PT, R5, RZ, RZ ;  /* 0x000000ff0502a210 */ /* 0x000fe20007ffe0ff */
[----:B------:R-:W-:Y:S01]  /*0f10*/  @P1 IMAD.MOV R6, RZ, RZ, R4 ;  /* 0x000000ffff061224 */ /* 0x000fe200078e0204 */
[----:B-----5:R-:W-:-:S02]  /*0f20*/  ISETP.GE.AND P2, PT, R15, R0, PT ;  /* 0x000000000f00720c */ /* 0x020fc40003f46270 */
[----:B------:R-:W-:Y:S01]  /*0f30*/  ISETP.GE.AND P1, PT, R15, R0, PT ;  /* 0x000000000f00720c */ /* 0x000fe20003f26270 */
[----:B------:R-:W-:Y:S02]  /*0f40*/  VIADD R4, R2, 0x1 ;  /* 0x0000000102047836 */ /* 0x000fe40000000000 */
[----:B------:R-:W-:Y:S01]  /*0f50*/  VIADD R3, R6, 0x1 ;  /* 0x0000000106037836 */ /* 0x000fe20000000000 */
[----:B------:R-:W-:Y:S01]  /*0f60*/  @!P3 IADD3 R4, PT, PT, R2, RZ, RZ ;  /* 0x000000ff0204b210 */ /* 0x000fe20007ffe0ff */
[----:B------:R-:W-:-:S04]  /*0f70*/  @P4 IMAD.MOV R3, RZ, RZ, R6 ;  /* 0x000000ffff034224 */ /* 0x000fc800078e0206 */
[----:B------:R-:W-:Y:S02]  /*0f80*/  VIADD R7, R3, 0x1 ;  /* 0x0000000103077836 */ /* 0x000fe40000000000 */
[----:B------:R-:W-:Y:S02]  /*0f90*/  VIADD R6, R4, 0x1 ;  /* 0x0000000104067836 */ /* 0x000fe40000000000 */
[----:B------:R-:W-:Y:S02]  /*0fa0*/  @P2 IMAD.MOV R7, RZ, RZ, R3 ;  /* 0x000000ffff072224 */ /* 0x000fe400078e0203 */
[----:B------:R-:W-:-:S07]  /*0fb0*/  @!P1 IMAD.MOV R6, RZ, RZ, R4 ;  /* 0x000000ffff069224 */ /* 0x000fce00078e0204 */
.L_x_29:
[----:B------:R-:W-:Y:S05]  /*0fc0*/  BSYNC.RECONVERGENT B1 ;  /* 0x0000000000017941 */ /* 0x000fea0003800200 */
.L_x_28:
[----:B------:R-:W-:Y:S05]  /*0fd0*/  @!P0 BRA `(.L_x_22) ;  /* 0x0000000000408947 */ /* 0x000fea0003800000 */
[----:B------:R-:W0:Y:S01]  /*0fe0*/  LDC.64 R4, c[0x0][0x388] ;  /* 0x0000e200ff047b82 */ /* 0x000e220000000a00 */
[----:B------:R-:W-:-:S07]  /*0ff0*/  IMAD.MOV R8, RZ, RZ, -R8 ;  /* 0x000000ffff087224 */ /* 0x000fce00078e0a08 */
.L_x_30:
[----:B0-----:R-:W-:-:S06]  /*1000*/  IMAD.WIDE R2, R9, 0x4, R4 ;  /* 0x0000000409027825 */ /* 0x001fcc00078e0204 */
[----:B------:R-:W2:Y:S01]  /*1010*/  LDG.E R3, desc[UR4][R2.64] ;  /* 0x0000000402037981 */ /* 0x000ea2000c1e1900 */
[----:B------:R-:W-:Y:S01]  /*1020*/  IADD3 R8, PT, PT, R8, 0x1, RZ ;  /* 0x0000000108087810 */ /* 0x000fe20007ffe0ff */
[----:B------:R-:W-:Y:S02]  /*1030*/  VIADD R10, R7, 0x1 ;  /* 0x00000001070a7836 */ /* 0x000fe40000000000 */
[----:B------:R-:W-:Y:S01]  /*1040*/  VIADD R11, R6, 0x1 ;  /* 0x00000001060b7836 */ /* 0x000fe20000000000 */
[----:B------:R-:W-:Y:S01]  /*1050*/  ISETP.NE.AND P2, PT, R8, RZ, PT ;  /* 0x000000ff0800720c */ /* 0x000fe20003f45270 */
[----:B------:R-:W-:Y:S01]  /*1060*/  VIADD R9, R9, 0x1 ;  /* 0x0000000109097836 */ /* 0x000fe20000000000 */
[CC--:B--2---:R-:W-:Y:S02]  /*1070*/  ISETP.GE.AND P1, PT, R3.reuse, R0.reuse, PT ;  /* 0x000000000300720c */ /* 0x0c4fe40003f26270 */
[----:B------:R-:W-:-:S11]  /*1080*/  ISETP.GE.AND P0, PT, R3, R0, PT ;  /* 0x000000000300720c */ /* 0x000fd60003f06270 */
[----:B------:R-:W-:Y:S02]  /*1090*/  @P1 IADD3 R10, PT, PT, R7, RZ, RZ ;  /* 0x000000ff070a1210 */ /* 0x000fe40007ffe0ff */
[----:B------:R-:W-:Y:S02]  /*10a0*/  @!P0 IMAD.MOV R11, RZ, RZ, R6 ;  /* 0x000000ffff0b8224 */ /* 0x000fe400078e0206 */
[----:B------:R-:W-:Y:S02]  /*10b0*/  MOV R7, R10 ;  /* 0x0000000a00077202 */ /* 0x000fe40000000f00 */
[----:B------:R-:W-:Y:S01]  /*10c0*/  IMAD.MOV.U32 R6, RZ, RZ, R11 ;  /* 0x000000ffff067224 */ /* 0x000fe200078e000b */
[----:B------:R-:W-:Y:S06]  /*10d0*/  @P2 BRA `(.L_x_30) ;  /* 0xfffffffc00c82947 */ /* 0x000fec000383ffff */
.L_x_22:
[----:B------:R-:W-:Y:S05]  /*10e0*/  BSYNC.RECONVERGENT B0 ;  /* 0x0000000000007941 */ /* 0x000fea0003800200 */
.L_x_21:
[----:B------:R-:W0:Y:S08]  /*10f0*/  LDC.64 R2, c[0x0][0x390] ;  /* 0x0000e400ff027b82 */ /* 0x000e300000000a00 */
[----:B------:R-:W1:Y:S01]  /*1100*/  LDC.64 R4, c[0x0][0x398] ;  /* 0x0000e600ff047b82 */ /* 0x000e620000000a00 */
[----:B0-----:R-:W-:-:S05]  /*1110*/  IMAD.WIDE R2, R0, 0x4, R2 ;  /* 0x0000000400027825 */ /* 0x001fca00078e0202 */
[----:B------:R-:W-:Y:S01]  /*1120*/  STG.E desc[UR4][R2.64], R7 ;  /* 0x0000000702007986 */ /* 0x000fe2000c101904 */
[----:B-1----:R-:W-:-:S05]  /*1130*/  IMAD.WIDE R4, R0, 0x4, R4 ;  /* 0x0000000400047825 */ /* 0x002fca00078e0204 */
[----:B------:R-:W-:Y:S01]  /*1140*/  STG.E desc[UR4][R4.64], R6 ;  /* 0x0000000604007986 */ /* 0x000fe2000c101904 */
[----:B------:R-:W-:Y:S05]  /*1150*/  EXIT ;  /* 0x000000000000794d */ /* 0x000fea0003800000 */
.L_x_31:
        /* <DEDUP_REMOVED lines=10> */
.L_x_68:


//--------------------- .text.classify_lu_entries --------------------------
	.section	.text.classify_lu_entries,"ax",@progbits
	.align	128
        .global         classify_lu_entries
        .type           classify_lu_entries,@function
        .size           classify_lu_entries,(.L_x_69 - classify_lu_entries)
        .other          classify_lu_entries,@"STO_CUDA_ENTRY STV_DEFAULT"
classify_lu_entries:
.text.classify_lu_entries:
        /* <DEDUP_REMOVED lines=15> */
[----:B------:R-:W-:Y:S01]  /*00f0*/  IMAD.IADD R2, R17, 0x1, -R4 ;  /* 0x0000000111027824 */ /* 0x000fe200078e0a04 */
[----:B------:R-:W-:Y:S01]  /*0100*/  BSSY.RECONVERGENT B0, `(.L_x_32) ;  /* 0x0000019000007945 */ /* 0x000fe20003800200 */
[----:B------:R-:W-:-:S03]  /*0110*/  IMAD.IADD R5, R4, 0x1, -R17 ;  /* 0x0000000104057824 */ /* 0x000fc600078e0a11 */
[----:B------:R-:W-:Y:S02]  /*0120*/  LOP3.LUT P1, R3, R2, 0x3, RZ, 0xc0, !PT ;  /* 0x0000000302037812 */ /* 0x000fe4000782c0ff */
[----:B------:R-:W-:Y:S02]  /*0130*/  ISETP.GT.U32.AND P0, PT, R5, -0x4, PT ;  /* 0xfffffffc0500780c */ /* 0x000fe40003f04070 */
[----:B------:R-:W-:-:S09]  /*0140*/  MOV R2, R4 ;  /* 0x0000000400027202 */ /* 0x000fd20000000f00 */
[----:B------:R-:W-:Y:S05]  /*0150*/  @!P1 BRA `(.L_x_33) ;  /* 0x00000000004c9947 */ /* 0x000fea0003800000 */
[----:B------:R-:W0:Y:S01]  /*0160*/  LDC.64 R10, c[0x0][0x388] ;  /* 0x0000e200ff0a7b82 */ /* 0x000e220000000a00 */
[----:B------:R-:W-:Y:S01]  /*0170*/  IMAD.MOV R3, RZ, RZ, -R3 ;  /* 0x000000ffff037224 */ /* 0x000fe200078e0a03 */
[----:B------:R-:W-:-:S06]  /*0180*/  MOV R2, R4 ;  /* 0x0000000400027202 */ /* 0x000fcc0000000f00 */
[----:B------:R-:W1:Y:S08]  /*0190*/  LDC.64 R8, c[0x0][0x390] ;  /* 0x0000e400ff087b82 */ /* 0x000e700000000a00 */
[----:B------:R-:W2:Y:S02]  /*01a0*/  LDC.64 R6, c[0x0][0x398] ;  /* 0x0000e600ff067b82 */ /* 0x000ea40000000a00 */
.L_x_34:
[----:B0-----:R-:W-:-:S06]  /*01b0*/  IMAD.WIDE R4, R2, 0x4, R10 ;  /* 0x0000000402047825 */ /* 0x001fcc00078e020a */
[----:B------:R-:W3:Y:S01]  /*01c0*/  LDG.E R5, desc[UR10][R4.64] ;  /* 0x0000000a04057981 */ /* 0x000ee2000c1e1900 */
[----:B-1----:R-:W-:Y:S01]  /*01d0*/  IMAD.WIDE R14, R2, 0x4, R8 ;  /* 0x00000004020e7825 */ /* 0x002fe200078e0208 */
[----:B------:R-:W-:-:S03]  /*01e0*/  IADD3 R3, PT, PT, R3, 0x1, RZ ;  /* 0x0000000103037810 */ /* 0x000fc60007ffe0ff */
[----:B------:R-:W-:Y:S02]  /*01f0*/  IMAD.MOV.U32 R19, RZ, RZ, 0x1 ;  /* 0x00000001ff137424 */ /* 0x000fe400078e00ff */
[----:B--2---:R-:W-:-:S04]  /*0200*/  IMAD.WIDE R12, R2, 0x4, R6 ;  /* 0x00000004020c7825 */ /* 0x004fc800078e0206 */
[----:B------:R-:W-:Y:S01]  /*0210*/  VIADD R2, R2, 0x1 ;  /* 0x0000000102027836 */ /* 0x000fe20000000000 */
[----:B---3--:R-:W-:-:S13]  /*0220*/  ISETP.GE.AND P1, PT, R5, R0, PT ;  /* 0x000000000500720c */ /* 0x008fda0003f26270 */
[----:B------:R3:W-:Y:S04]  /*0230*/  @P1 STG.E desc[UR10][R14.64], RZ ;  /* 0x000000ff0e001986 */ /* 0x0007e8000c10190a */
[----:B------:R3:W-:Y:S04]  /*0240*/  @P1 STG.E desc[UR10][R12.64], R19 ;  /* 0x000000130c001986 */ /* 0x0007e8000c10190a */
[----:B------:R3:W-:Y:S04]  /*0250*/  @!P1 STG.E desc[UR10][R14.64], R19 ;  /* 0x000000130e009986 */ /* 0x0007e8000c10190a */
[----:B------:R3:W-:Y:S01]  /*0260*/  @!P1 STG.E desc[UR10][R12.64], RZ ;  /* 0x000000ff0c009986 */ /* 0x0007e2000c10190a */
[----:B------:R-:W-:-:S13]  /*0270*/  ISETP.NE.AND P1, PT, R3, RZ, PT ;  /* 0x000000ff0300720c */ /* 0x000fda0003f25270 */
[----:B---3--:R-:W-:Y:S05]  /*0280*/  @P1 BRA `(.L_x_34) ;  /* 0xfffffffc00c81947 */ /* 0x008fea000383ffff */
.L_x_33:
[----:B------:R-:W-:Y:S05]  /*0290*/  BSYNC.RECONVERGENT B0 ;  /* 0x0000000000007941 */ /* 0x000fea0003800200 */
.L_x_32:
[----:B------:R-:W-:Y:S05]  /*02a0*/  @P0 EXIT ;  /* 0x000000000000094d */ /* 0x000fea0003800000 */
[----:B------:R-:W0:Y:S01]  /*02b0*/  LDCU.128 UR12, c[0x0][0x390] ;  /* 0x00007200ff0c77ac */ /* 0x000e220008000c00 */
[----:B------:R-:W-:Y:S01]  /*02c0*/  IADD3 R17, PT, PT, -R17, R2, RZ ;  /* 0x0000000211117210 */ /* 0x000fe20007ffe1ff */
[----:B------:R-:W1:Y:S01]  /*02d0*/  LDCU.64 UR8, c[0x0][0x388] ;  /* 0x00007100ff0877ac */ /* 0x000e620008000a00 */
[----:B0-----:R-:W-:Y:S02]  /*02e0*/  UIADD3 UR6, UP1, UPT, UR12, 0x8, URZ ;  /* 0x000000080c067890 */ /* 0x001fe4000ff3e0ff */
[----:B------:R-:W-:Y:S02]  /*02f0*/  UIADD3 UR4, UP2, UPT, UR14, 0x8, URZ ;  /* 0x000000080e047890 */ /* 0x000fe4000ff5e0ff */
[----:B-1----:R-:W-:Y:S02]  /*0300*/  UIADD3 UR8, UP0, UPT, UR8, 0x8, URZ ;  /* 0x0000000808087890 */ /* 0x002fe4000ff1e0ff */
[----:B------:R-:W-:Y:S02]  /*0310*/  UIADD3.X UR7, UPT, UPT, URZ, UR13, URZ, UP1, !UPT ;  /* 0x0000000dff077290 */ /* 0x000fe40008ffe4ff */
[----:B------:R-:W-:-:S02]  /*0320*/  UIADD3.X UR5, UPT, UPT, URZ, UR15, URZ, UP2, !UPT ;  /* 0x0000000fff057290 */ /* 0x000fc400097fe4ff */
[----:B------:R-:W-:-:S12]  /*0330*/  UIADD3.X UR9, UPT, UPT, URZ, UR9, URZ, UP0, !UPT ;  /* 0x00000009ff097290 */ /* 0x000fd800087fe4ff */
.L_x_35:
[----:B------:R-:W-:Y:S01]  /*0340*/  MOV R5, UR9 ;  /* 0x0000000900057c02 */ /* 0x000fe20008000f00 */
[----:B------:R-:W-:-:S04]  /*0350*/  IMAD.U32 R4, RZ, RZ, UR8 ;  /* 0x00000008ff047e24 */ /* 0x000fc8000f8e00ff */
[----:B------:R-:W-:-:S05]  /*0360*/  IMAD.WIDE R8, R2, 0x4, R4 ;  /* 0x0000000402087825 */ /* 0x000fca00078e0204 */
[----:B------:R-:W2:Y:S01]  /*0370*/  LDG.E R3, desc[UR10][R8.64+-0x8] ;  /* 0xfffff80a08037981 */ /* 0x000ea2000c1e1900 */
[----:B------:R-:W-:Y:S01]  /*0380*/  MOV R5, UR7 ;  /* 0x0000000700057c02 */ /* 0x000fe20008000f00 */
[----:B------:R-:W-:Y:S01]  /*0390*/  IMAD.U32 R4, RZ, RZ, UR6 ;  /* 0x00000006ff047e24 */ /* 0x000fe2000f8e00ff */
[----:B------:R-:W-:Y:S01]  /*03a0*/  MOV R7, UR5 ;  /* 0x0000000500077c02 */ /* 0x000fe20008000f00 */
[----:B------:R-:W-:Y:S02]  /*03b0*/  IMAD.U32 R6, RZ, RZ, UR4 ;  /* 0x00000004ff067e24 */ /* 0x000fe4000f8e00ff */
[----:B------:R-:W-:Y:S02]  /*03c0*/  IMAD.MOV.U32 R11, RZ, RZ, 0x1 ;  /* 0x00000001ff0b7424 */ /* 0x000fe400078e00ff */
[----:B------:R-:W-:-:S04]  /*03d0*/  IMAD.WIDE R4, R2, 0x4, R4 ;  /* 0x0000000402047825 */ /* 0x000fc800078e0204 */
[----:B------:R-:W-:Y:S01]  /*03e0*/  IMAD.WIDE R6, R2, 0x4, R6 ;  /* 0x0000000402067825 */ /* 0x000fe200078e0206 */
[----:B--2---:R-:W-:-:S13]  /*03f0*/  ISETP.GE.AND P0, PT, R3, R0, PT ;  /* 0x000000000300720c */ /* 0x004fda0003f06270 */
[----:B------:R0:W-:Y:S04]  /*0400*/  @!P0 STG.E desc[UR10][R4.64+-0x8], R11 ;  /* 0xfffff80b04008986 */ /* 0x0001e8000c10190a */
[----:B------:R0:W-:Y:S04]  /*0410*/  @!P0 STG.E desc[UR10][R6.64+-0x8], RZ ;  /* 0xfffff8ff06008986 */ /* 0x0001e8000c10190a */
[----:B------:R0:W-:Y:S04]  /*0420*/  @P0 STG.E desc[UR10][R4.64+-0x8], RZ ;  /* 0xfffff8ff04000986 */ /* 0x0001e8000c10190a */
[----:B------:R0:W-:Y:S04]  /*0430*/  @P0 STG.E desc[UR10][R6.64+-0x8], R11 ;  /* 0xfffff80b06000986 */ /* 0x0001e8000c10190a */
[----:B------:R-:W2:Y:S02]  /*0440*/  LDG.E R3, desc[UR10][R8.64+-0x4] ;  /* 0xfffffc0a08037981 */ /* 0x000ea4000c1e1900 */
[----:B--2---:R-:W-:-:S13]  /*0450*/  ISETP.GE.AND P0, PT, R3, R0, PT ;  /* 0x000000000300720c */ /* 0x004fda0003f06270 */
[----:B------:R0:W-:Y:S04]  /*0460*/  @P0 STG.E desc[UR10][R4.64+-0x4], RZ ;  /* 0xfffffcff04000986 */ /* 0x0001e8000c10190a */
[----:B------:R0:W-:Y:S04]  /*0470*/  @P0 STG.E desc[UR10][R6.64+-0x4], R11 ;  /* 0xfffffc0b06000986 */ /* 0x0001e8000c10190a */
[----:B------:R0:W-:Y:S04]  /*0480*/  @!P0 STG.E desc[UR10][R4.64+-0x4], R11 ;  /* 0xfffffc0b04008986 */ /* 0x0001e8000c10190a */
[----:B------:R0:W-:Y:S04]  /*0490*/  @!P0 STG.E desc[UR10][R6.64+-0x4], RZ ;  /* 0xfffffcff06008986 */ /* 0x0001e8000c10190a */
[----:B------:R-:W2:Y:S02]  /*04a0*/  LDG.E R3, desc[UR10][R8.64] ;  /* 0x0000000a08037981 */ /* 0x000ea4000c1e1900 */
[----:B--2---:R-:W-:-:S13]  /*04b0*/  ISETP.GE.AND P0, PT, R3, R0, PT ;  /* 0x000000000300720c */ /* 0x004fda0003f06270 */
[----:B------:R0:W-:Y:S04]  /*04c0*/  @P0 STG.E desc[UR10][R4.64], RZ ;  /* 0x000000ff04000986 */ /* 0x0001e8000c10190a */
[----:B------:R0:W-:Y:S04]  /*04d0*/  @P0 STG.E desc[UR10][R6.64], R11 ;  /* 0x0000000b06000986 */ /* 0x0001e8000c10190a */
[----:B------:R0:W-:Y:S04]  /*04e0*/  @!P0 STG.E desc[UR10][R4.64], R11 ;  /* 0x0000000b04008986 */ /* 0x0001e8000c10190a */
[----:B------:R0:W-:Y:S04]  /*04f0*/  @!P0 STG.E desc[UR10][R6.64], RZ ;  /* 0x000000ff06008986 */ /* 0x0001e8000c10190a */
[----:B------:R-:W2:Y:S01]  /*0500*/  LDG.E R3, desc[UR10][R8.64+0x4] ;  /* 0x0000040a08037981 */ /* 0x000ea2000c1e1900 */
[----:B------:R-:W-:Y:S01]  /*0510*/  IADD3 R17, PT, PT, R17, 0x4, RZ ;  /* 0x0000000411117810 */ /* 0x000fe20007ffe0ff */
[----:B------:R-:W-:Y:S01]  /*0520*/  VIADD R2, R2, 0x4 ;  /* 0x0000000402027836 */ /* 0x000fe20000000000 */
[----:B--2---:R-:W-:-:S13]  /*0530*/  ISETP.GE.AND P0, PT, R3, R0, PT ;  /* 0x000000000300720c */ /* 0x004fda0003f06270 */
[----:B------:R0:W-:Y:S04]  /*0540*/  @P0 STG.E desc[UR10][R4.64+0x4], RZ ;  /* 0x000004ff04000986 */ /* 0x0001e8000c10190a */
[----:B------:R0:W-:Y:S04]  /*0550*/  @P0 STG.E desc[UR10][R6.64+0x4], R11 ;  /* 0x0000040b06000986 */ /* 0x0001e8000c10190a */
[----:B------:R0:W-:Y:S04]  /*0560*/  @!P0 STG.E desc[UR10][R4.64+0x4], R11 ;  /* 0x0000040b04008986 */ /* 0x0001e8000c10190a */
[----:B------:R0:W-:Y:S01]  /*0570*/  @!P0 STG.E desc[UR10][R6.64+0x4], RZ ;  /* 0x000004ff06008986 */ /* 0x0001e2000c10190a */
[----:B------:R-:W-:-:S13]  /*0580*/  ISETP.NE.AND P0, PT, R17, RZ, PT ;  /* 0x000000ff1100720c */ /* 0x000fda0003f05270 */
[----:B0-----:R-:W-:Y:S05]  /*0590*/  @P0 BRA `(.L_x_35) ;  /* 0xfffffffc00680947 */ /* 0x001fea000383ffff */
[----:B------:R-:W-:Y:S05]  /*05a0*/  EXIT ;  /* 0x000000000000794d */ /* 0x000fea0003800000 */
.L_x_36:
        /* <DEDUP_REMOVED lines=13> */
.L_x_69:


//--------------------- .text.scatter_by_level    --------------------------
	.section	.text.scatter_by_level,"ax",@progbits
	.align	128
        .global         scatter_by_level
        .type           scatter_by_level,@function
        .size           scatter_by_level,(.L_x_70 - scatter_by_level)
        .other          scatter_by_level,@"STO_CUDA_ENTRY STV_DEFAULT"
scatter_by_level:
.text.scatter_by_level:
        /* <DEDUP_REMOVED lines=9> */
[----:B------:R-:W1:Y:S07]  /*0090*/  LDCU.64 UR4, c[0x0][0x358] ;  /* 0x00006b00ff0477ac */ /* 0x000e6e0008000a00 */
[----:B------:R-:W2:Y:S08]  /*00a0*/  LDC.64 R4, c[0x0][0x388] ;  /* 0x0000e200ff047b82 */ /* 0x000eb00000000a00 */
[----:B------:R-:W3:Y:S01]  /*00b0*/  LDC.64 R6, c[0x0][0x398] ;  /* 0x0000e600ff067b82 */ /* 0x000ee20000000a00 */
[----:B0-----:R-:W-:-:S04]  /*00c0*/  IMAD.WIDE R2, R11, 0x4, R2 ;  /* 0x000000040b027825 */ /* 0x001fc800078e0202 */
[----:B------:R-:W-:-:S03]  /*00d0*/  HFMA2 R15, -RZ, RZ, 0, 5.9604644775390625e-08 ;  /* 0x00000001ff0f7431 */ /* 0x000fc600000001ff */
[----:B------:R-:W0:Y:S01]  /*00e0*/  LDC.64 R8, c[0x0][0x390] ;  /* 0x0000e400ff087b82 */ /* 0x000e220000000a00 */
[----:B-1----:R-:W2:Y:S02]  /*00f0*/  LDG.E R3, desc[UR4][R2.64] ;  /* 0x0000000402037981 */ /* 0x002ea4000c1e1900 */
[----:B--2---:R-:W-:-:S04]  /*0100*/  IMAD.WIDE R4, R3, 0x4, R4 ;  /* 0x0000000403047825 */ /* 0x004fc800078e0204 */
[----:B---3--:R-:W-:Y:S02]  /*0110*/  IMAD.WIDE R6, R3, 0x4, R6 ;  /* 0x0000000403067825 */ /* 0x008fe400078e0206 */
[----:B------:R-:W2:Y:S04]  /*0120*/  LDG.E R4, desc[UR4][R4.64] ;  /* 0x0000000404047981 */ /* 0x000ea8000c1e1900 */
[----:B------:R-:W2:Y:S02]  /*0130*/  ATOMG.E.ADD.STRONG.GPU PT, R7, desc[UR4][R6.64], R15 ;  /* 0x8000000f060779a8 */ /* 0x000ea400081ef104 */
[----:B--2---:R-:W-:-:S05]  /*0140*/  IADD3 R13, PT, PT, R4, R7, RZ ;  /* 0x00000007040d7210 */ /* 0x004fca0007ffe0ff */
[----:B0-----:R-:W-:-:S05]  /*0150*/  IMAD.WIDE R8, R13, 0x4, R8 ;  /* 0x000000040d087825 */ /* 0x001fca00078e0208 */
[----:B------:R-:W-:Y:S01]  /*0160*/  STG.E desc[UR4][R8.64], R11 ;  /* 0x0000000b08007986 */ /* 0x000fe2000c101904 */
[----:B------:R-:W-:Y:S05]  /*0170*/  EXIT ;  /* 0x000000000000794d */ /* 0x000fea0003800000 */
.L_x_37:
        /* <DEDUP_REMOVED lines=16> */
.L_x_70:


//--------------------- .text.histogram_levels    --------------------------
	.section	.text.histogram_levels,"ax",@progbits
	.align	128
        .global         histogram_levels
        .type           histogram_levels,@function
        .size           histogram_levels,(.L_x_71 - histogram_levels)
        .other          histogram_levels,@"STO_CUDA_ENTRY STV_DEFAULT"
histogram_levels:
.text.histogram_levels:
        /* <DEDUP_REMOVED lines=10> */
[----:B0-----:R-:W-:-:S06]  /*00a0*/  IMAD.WIDE R2, R5, 0x4, R2 ;  /* 0x0000000405027825 */ /* 0x001fcc00078e0202 */
[----:B------:R-:W0:Y:S01]  /*00b0*/  LDC.64 R4, c[0x0][0x388] ;  /* 0x0000e200ff047b82 */ /* 0x000e220000000a00 */
[----:B-1----:R-:W0:Y:S01]  /*00c0*/  LDG.E R3, desc[UR4][R2.64] ;  /* 0x0000000402037981 */ /* 0x002e22000c1e1900 */
[----:B------:R-:W-:Y:S02]  /*00d0*/  HFMA2 R7, -RZ, RZ, 0, 5.9604644775390625e-08 ;  /* 0x00000001ff077431 */ /* 0x000fe400000001ff */
[----:B0-----:R-:W-:-:S05]  /*00e0*/  IMAD.WIDE R4, R3, 0x4, R4 ;  /* 0x0000000403047825 */ /* 0x001fca00078e0204 */
[----:B------:R-:W-:Y:S01]  /*00f0*/  REDG.E.ADD.STRONG.GPU desc[UR4][R4.64], R7 ;  /* 0x000000070400798e */ /* 0x000fe2000c12e104 */
[----:B------:R-:W-:Y:S05]  /*0100*/  EXIT ;  /* 0x000000000000794d */ /* 0x000fea0003800000 */
.L_x_38:
        /* <DEDUP_REMOVED lines=15> */
.L_x_71:


//--------------------- .text.reduce_max_i32      --------------------------
	.section	.text.reduce_max_i32,"ax",@progbits
	.align	128
        .global         reduce_max_i32
        .type           reduce_max_i32,@function
        .size           reduce_max_i32,(.L_x_72 - reduce_max_i32)
        .other          reduce_max_i32,@"STO_CUDA_ENTRY STV_DEFAULT"
reduce_max_i32:
.text.reduce_max_i32:
[----:B------:R-:W-:Y:S01]  /*0000*/  LDC R1, c[0x0][0x37c] ;  /* 0x0000df00ff017b82 */ /* 0x000fe20000000800 */
[----:B------:R-:W0:Y:S07]  /*0010*/  S2R R7, SR_TID.X ;  /* 0x0000000000077919 */ /* 0x000e2e0000002100 */
[----:B------:R-:W0:Y:S01]  /*0020*/  S2UR UR4, SR_CTAID.X ;  /* 0x00000000000479c3 */ /* 0x000e220000002500 */
[----:B------:R-:W1:Y:S01]  /*0030*/  LDCU UR5, c[0x0][0x390] ;  /* 0x00007200ff0577ac */ /* 0x000e620008000800 */
[----:B------:R-:W-:Y:S01]  /*0040*/  IMAD.MOV.U32 R4, RZ, RZ, -0x1 ;  /* 0xffffffffff047424 */ /* 0x000fe200078e00ff */
[----:B------:R-:W2:Y:S05]  /*0050*/  LDCU.64 UR6, c[0x0][0x358] ;  /* 0x00006b00ff0677ac */ /* 0x000eaa0008000a00 */
[----:B------:R-:W0:Y:S02]  /*0060*/  LDC R0, c[0x0][0x360] ;  /* 0x0000d800ff007b82 */ /* 0x000e240000000800 */
[----:B0-----:R-:W-:-:S05]  /*0070*/  IMAD R5, R0, UR4, R7 ;  /* 0x0000000400057c24 */ /* 0x001fca000f8e0207 */
[----:B-1----:R-:W-:-:S13]  /*0080*/  ISETP.GE.U32.AND P0, PT, R5, UR5, PT ;  /* 0x0000000505007c0c */ /* 0x002fda000bf06070 */
[----:B------:R-:W0:Y:S02]  /*0090*/  @!P0 LDC.64 R2, c[0x0][0x380] ;  /* 0x0000e000ff028b82 */ /* 0x000e240000000a00 */
[----:B0-----:R-:W-:-:S05]  /*00a0*/  @!P0 IMAD.WIDE.U32 R2, R5, 0x4, R2 ;  /* 0x0000000405028825 */ /* 0x001fca00078e0002 */
[----:B--2---:R-:W2:Y:S01]  /*00b0*/  @!P0 LDG.E R4, desc[UR6][R2.64] ;  /* 0x0000000602048981 */ /* 0x004ea2000c1e1900 */
[----:B------:R-:W0:Y:S01]  /*00c0*/  S2UR UR5, SR_CgaCtaId ;  /* 0x00000000000579c3 */ /* 0x000e220000008800 */
[----:B------:R-:W-:Y:S01]  /*00d0*/  UMOV UR4, 0x400 ;  /* 0x0000040000047882 */ /* 0x000fe20000000000 */
[----:B------:R-:W-:Y:S02]  /*00e0*/  ISETP.GE.U32.AND P1, PT, R0, 0x2, PT ;  /* 0x000000020000780c */ /* 0x000fe40003f26070 */
[----:B------:R-:W-:Y:S01]  /*00f0*/  ISETP.NE.AND P0, PT, R7, RZ, PT ;  /* 0x000000ff0700720c */ /* 0x000fe20003f05270 */
[----:B0-----:R-:W-:-:S06]  /*0100*/  ULEA UR4, UR5, UR4, 0x18 ;  /* 0x0000000405047291 */ /* 0x001fcc000f8ec0ff */
[----:B------:R-:W-:-:S05]  /*0110*/  LEA R5, R7, UR4, 0x2 ;  /* 0x0000000407057c11 */ /* 0x000fca000f8e10ff */
[----:B--2---:R0:W-:Y:S01]  /*0120*/  STS [R5], R4 ;  /* 0x0000000405007388 */ /* 0x0041e20000000800 */
[----:B------:R-:W-:Y:S06]  /*0130*/  BAR.SYNC.DEFER_BLOCKING 0x0 ;  /* 0x0000000000007b1d */ /* 0x000fec0000010000 */
[----:B------:R-:W-:Y:S05]  /*0140*/  @!P1 BRA `(.L_x_39) ;  /* 0x00000000002c9947 */ /* 0x000fea0003800000 */
.L_x_40:
[----:B0-----:R-:W-:-:S04]  /*0150*/  SHF.R.U32.HI R4, RZ, 0x1, R0 ;  /* 0x00000001ff047819 */ /* 0x001fc80000011600 */
[----:B------:R-:W-:-:S13]  /*0160*/  ISETP.GE.U32.AND P1, PT, R7, R4, PT ;  /* 0x000000040700720c */ /* 0x000fda0003f26070 */
[----:B------:R-:W-:Y:S01]  /*0170*/  @!P1 IMAD R3, R4, 0x4, R5 ;  /* 0x0000000404039824 */ /* 0x000fe200078e0205 */
[----:B------:R-:W-:Y:S05]  /*0180*/  @!P1 LDS R2, [R5] ;  /* 0x0000000005029984 */ /* 0x000fea0000000800 */
[----:B------:R-:W0:Y:S02]  /*0190*/  @!P1 LDS R3, [R3] ;  /* 0x0000000003039984 */ /* 0x000e240000000800 */
[----:B0-----:R-:W-:-:S05]  /*01a0*/  @!P1 VIMNMX R2, PT, PT, R2, R3, !PT ;  /* 0x0000000302029248 */ /* 0x001fca0007fe0100 */
[----:B------:R1:W-:Y:S01]  /*01b0*/  @!P1 STS [R5], R2 ;  /* 0x0000000205009388 */ /* 0x0003e20000000800 */
[----:B------:R-:W-:Y:S01]  /*01c0*/  BAR.SYNC.DEFER_BLOCKING 0x0 ;  /* 0x0000000000007b1d */ /* 0x000fe20000010000 */
[----:B------:R-:W-:Y:S01]  /*01d0*/  ISETP.GT.U32.AND P1, PT, R0, 0x3, PT ;  /* 0x000000030000780c */ /* 0x000fe20003f24070 */
[----:B------:R-:W-:-:S12]  /*01e0*/  IMAD.MOV.U32 R0, RZ, RZ, R4 ;  /* 0x000000ffff007224 */ /* 0x000fd800078e0004 */
[----:B-1----:R-:W-:Y:S05]  /*01f0*/  @P1 BRA `(.L_x_40) ;  /* 0xfffffffc00d41947 */ /* 0x002fea000383ffff */
.L_x_39:
[----:B------:R-:W-:Y:S05]  /*0200*/  @P0 EXIT ;  /* 0x000000000000094d */ /* 0x000fea0003800000 */
[----:B------:R-:W1:Y:S01]  /*0210*/  S2UR UR5, SR_CgaCtaId ;  /* 0x00000000000579c3 */ /* 0x000e620000008800 */
[----:B------:R-:W-:-:S07]  /*0220*/  UMOV UR4, 0x400 ;  /* 0x0000040000047882 */ /* 0x000fce0000000000 */
[----:B------:R-:W2:Y:S01]  /*0230*/  LDC.64 R2, c[0x0][0x388] ;  /* 0x0000e200ff027b82 */ /* 0x000ea20000000a00 */
[----:B-1----:R-:W-:-:S09]  /*0240*/  ULEA UR4, UR5, UR4, 0x18 ;  /* 0x0000000405047291 */ /* 0x002fd2000f8ec0ff */
[----:B0-----:R-:W2:Y:S04]  /*0250*/  LDS R5, [UR4] ;  /* 0x00000004ff057984 */ /* 0x001ea80008000800 */
[----:B--2---:R-:W-:Y:S01]  /*0260*/  STG.E desc[UR6][R2.64], R5 ;  /* 0x0000000502007986 */ /* 0x004fe2000c101906 */
[----:B------:R-:W-:Y:S05]  /*0270*/  EXIT ;  /* 0x000000000000794d */ /* 0x000fea0003800000 */
.L_x_41:
        /* <DEDUP_REMOVED lines=16> */
.L_x_72:


//--------------------- .text.compute_levels_upper_iter --------------------------
	.section	.text.compute_levels_upper_iter,"ax",@progbits
	.align	128
        .global         compute_levels_upper_iter
        .type           compute_levels_upper_iter,@function
        .size           compute_levels_upper_iter,(.L_x_73 - compute_levels_upper_iter)
        .other          compute_levels_upper_iter,@"STO_CUDA_ENTRY STV_DEFAULT"
compute_levels_upper_iter:
.text.compute_levels_upper_iter:
        /* <DEDUP_REMOVED lines=14> */
[----:B------:R-:W-:Y:S01]  /*00e0*/  IMAD.MOV.U32 R0, RZ, RZ, -0x1 ;  /* 0xffffffffff007424 */ /* 0x000fe200078e00ff */
[----:B--2---:R-:W-:-:S13]  /*00f0*/  ISETP.GE.AND P0, PT, R6, R7, PT ;  /* 0x000000070600720c */ /* 0x004fda0003f06270 */
[----:B------:R-:W-:Y:S05]  /*0100*/  @P0 BRA `(.L_x_43) ;  /* 0x0000000c00780947 */ /* 0x000fea0003800000 */
[----:B------:R-:W-:Y:S01]  /*0110*/  IMAD.IADD R3, R7, 0x1, -R6 ;  /* 0x0000000107037824 */ /* 0x000fe200078e0a06 */
[----:B------:R-:W-:Y:S01]  /*0120*/  BSSY.RECONVERGENT B1, `(.L_x_44) ;  /* 0x0000072000017945 */ /* 0x000fe20003800200 */
[----:B------:R-:W-:Y:S02]  /*0130*/  IMAD.IADD R7, R6, 0x1, -R7 ;  /* 0x0000000106077824 */ /* 0x000fe400078e0a07 */
[----:B------:R-:W-:Y:S01]  /*0140*/  IMAD.MOV.U32 R0, RZ, RZ, -0x1 ;  /* 0xffffffffff007424 */ /* 0x000fe200078e00ff */
[----:B------:R-:W-:Y:S02]  /*0150*/  LOP3.LUT R4, R3, 0xf, RZ, 0xc0, !PT ;  /* 0x0000000f03047812 */ /* 0x000fe400078ec0ff */
[----:B------:R-:W-:Y:S02]  /*0160*/  ISETP.GT.U32.AND P1, PT, R7, -0x10, PT ;  /* 0xfffffff00700780c */ /* 0x000fe40003f24070 */
[----:B------:R-:W-:-:S11]  /*0170*/  ISETP.NE.AND P0, PT, R4, RZ, PT ;  /* 0x000000ff0400720c */ /* 0x000fd60003f05270 */
[----:B------:R-:W-:Y:S05]  /*0180*/  @P1 BRA `(.L_x_45) ;  /* 0x0000000400ac1947 */ /* 0x000fea0003800000 */
[----:B------:R-:W0:Y:S01]  /*0190*/  LDC.64 R10, c[0x0][0x388] ;  /* 0x0000e200ff0a7b82 */ /* 0x000e220000000a00 */
[----:B------:R-:W-:Y:S01]  /*01a0*/  LOP3.LUT R5, R3, 0xfffffff0, RZ, 0xc0, !PT ;  /* 0xfffffff003057812 */ /* 0x000fe200078ec0ff */
[----:B------:R-:W-:-:S04]  /*01b0*/  IMAD.MOV.U32 R0, RZ, RZ, -0x1 ;  /* 0xffffffffff007424 */ /* 0x000fc800078e00ff */
[----:B------:R-:W-:Y:S01]  /*01c0*/  IMAD.MOV R5, RZ, RZ, -R5 ;  /* 0x000000ffff057224 */ /* 0x000fe200078e0a05 */
[----:B0-----:R-:W-:-:S05]  /*01d0*/  IADD3 R10, P1, PT, R10, 0x20, RZ ;  /* 0x000000200a0a7810 */ /* 0x001fca0007f3e0ff */
[----:B------:R-:W-:-:S08]  /*01e0*/  IMAD.X R11, RZ, RZ, R11, P1 ;  /* 0x000000ffff0b7224 */ /* 0x000fd000008e060b */
.L_x_46:
[----:B------:R-:W-:-:S05]  /*01f0*/  IMAD.WIDE R8, R6, 0x4, R10 ;  /* 0x0000000406087825 */ /* 0x000fca00078e020a */
[----:B------:R-:W2:Y:S04]  /*0200*/  LDG.E R7, desc[UR4][R8.64+-0x20] ;  /* 0xffffe00408077981 */ /* 0x000ea8000c1e1900 */
[----:B------:R-:W3:Y:S04]  /*0210*/  LDG.E R27, desc[UR4][R8.64+-0x1c] ;  /* 0xffffe404081b7981 */ /* 0x000ee8000c1e1900 */
[----:B------:R-:W4:Y:S04]  /*0220*/  LDG.E R23, desc[UR4][R8.64+-0x18] ;  /* 0xffffe80408177981 */ /* 0x000f28000c1e1900 */
[----:B------:R-:W5:Y:S04]  /*0230*/  LDG.E R25, desc[UR4][R8.64+-0x14] ;  /* 0xffffec0408197981 */ /* 0x000f68000c1e1900 */
[----:B------:R-:W5:Y:S04]  /*0240*/  LDG.E R15, desc[UR4][R8.64+-0x10] ;  /* 0xfffff004080f7981 */ /* 0x000f68000c1e1900 */
[----:B------:R-:W5:Y:S04]  /*0250*/  LDG.E R22, desc[UR4][R8.64+-0xc] ;  /* 0xfffff40408167981 */ /* 0x000f68000c1e1900 */
[----:B------:R-:W5:Y:S01]  /*0260*/  LDG.E R29, desc[UR4][R8.64] ;  /* 0x00000004081d7981 */ /* 0x000f62000c1e1900 */
[----:B--2---:R-:W-:-:S02]  /*0270*/  ISETP.GT.AND P5, PT, R7, R2, PT ;  /* 0x000000020700720c */ /* 0x004fc40003fa4270 */
[-C--:B---3--:R-:W-:Y:S02]  /*0280*/  ISETP.GT.AND P4, PT, R27, R2.reuse, PT ;  /* 0x000000021b00720c */ /* 0x088fe40003f84270 */
[-C--:B----4-:R-:W-:Y:S02]  /*0290*/  ISETP.GT.AND P3, PT, R23, R2.reuse, PT ;  /* 0x000000021700720c */ /* 0x090fe40003f64270 */
[----:B-----5:R-:W-:-:S07]  /*02a0*/  ISETP.GT.AND P1, PT, R25, R2, PT ;  /* 0x000000021900720c */ /* 0x020fce0003f24270 */
[----:B------:R-:W0:Y:S08]  /*02b0*/  @P5 LDC.64 R18, c[0x0][0x390] ;  /* 0x0000e400ff125b82 */ /* 0x000e300000000a00 */
[----:B------:R-:W1:Y:S08]  /*02c0*/  @P4 LDC.64 R20, c[0x0][0x390] ;  /* 0x0000e400ff144b82 */ /* 0x000e700000000a00 */
[----:B------:R-:W2:Y:S08]  /*02d0*/  @P3 LDC.64 R16, c[0x0][0x390] ;  /* 0x0000e400ff103b82 */ /* 0x000eb00000000a00 */
[----:B------:R-:W3:Y:S01]  /*02e0*/  @P1 LDC.64 R12, c[0x0][0x390] ;  /* 0x0000e400ff0c1b82 */ /* 0x000ee20000000a00 */
[----:B0-----:R-:W-:-:S02]  /*02f0*/  @P5 IMAD.WIDE R18, R7, 0x4, R18 ;  /* 0x0000000407125825 */ /* 0x001fc400078e0212 */
[----:B------:R-:W4:Y:S04]  /*0300*/  LDG.E R7, desc[UR4][R8.64+-0x8] ;  /* 0xfffff80408077981 */ /* 0x000f28000c1e1900 */
[----:B------:R-:W5:Y:S01]  /*0310*/  @P5 LDG.E R19, desc[UR4][R18.64] ;  /* 0x0000000412135981 */ /* 0x000f62000c1e1900 */
[----:B-1----:R-:W-:-:S03]  /*0320*/  @P4 IMAD.WIDE R20, R27, 0x4, R20 ;  /* 0x000000041b144825 */ /* 0x002fc600078e0214 */
[----:B------:R-:W4:Y:S04]  /*0330*/  LDG.E R27, desc[UR4][R8.64+0x4] ;  /* 0x00000404081b7981 */ /* 0x000f28000c1e1900 */
[----:B------:R-:W4:Y:S01]  /*0340*/  @P4 LDG.E R21, desc[UR4][R20.64] ;  /* 0x0000000414154981 */ /* 0x000f22000c1e1900 */
[----:B--2---:R-:W-:-:S03]  /*0350*/  @P3 IMAD.WIDE R16, R23, 0x4, R16 ;  /* 0x0000000417103825 */ /* 0x004fc600078e0210 */
[----:B------:R-:W2:Y:S04]  /*0360*/  LDG.E R23, desc[UR4][R8.64+-0x4] ;  /* 0xfffffc0408177981 */ /* 0x000ea8000c1e1900 */
[----:B------:R-:W2:Y:S01]  /*0370*/  @P3 LDG.E R17, desc[UR4][R16.64] ;  /* 0x0000000410113981 */ /* 0x000ea2000c1e1900 */
[----:B---3--:R-:W-:-:S06]  /*0380*/  @P1 IMAD.WIDE R12, R25, 0x4, R12 ;  /* 0x00000004190c1825 */ /* 0x008fcc00078e020c */
[----:B------:R-:W3:Y:S01]  /*0390*/  @P1 LDG.E R13, desc[UR4][R12.64] ;  /* 0x000000040c0d1981 */ /* 0x000ee2000c1e1900 */
[-C--:B------:R-:W-:Y:S02]  /*03a0*/  ISETP.GT.AND P2, PT, R15, R2.reuse, PT ;  /* 0x000000020f00720c */ /* 0x080fe40003f44270 */
[----:B------:R-:W-:Y:S02]  /*03b0*/  ISETP.GT.AND P6, PT, R22, R2, PT ;  /* 0x000000021600720c */ /* 0x000fe40003fc4270 */
[----:B-----5:R-:W-:-:S09]  /*03c0*/  @P5 VIMNMX R0, PT, PT, R0, R19, !PT ;  /* 0x0000001300005248 */ /* 0x020fd20007fe0100 */
[----:B------:R-:W0:Y:S01]  /*03d0*/  @P2 LDC.64 R18, c[0x0][0x390] ;  /* 0x0000e400ff122b82 */ /* 0x000e220000000a00 */
[----:B----4-:R-:W-:Y:S02]  /*03e0*/  ISETP.GT.AND P5, PT, R7, R2, PT ;  /* 0x000000020700720c */ /* 0x010fe40003fa4270 */
[----:B------:R-:W-:-:S05]  /*03f0*/  @P4 VIMNMX R0, PT, PT, R0, R21, !PT ;  /* 0x0000001500004248 */ /* 0x000fca0007fe0100 */
[----:B------:R-:W1:Y:S01]  /*0400*/  @P6 LDC.64 R20, c[0x0][0x390] ;  /* 0x0000e400ff146b82 */ /* 0x000e620000000a00 */
[-C--:B--2---:R-:W-:Y:S02]  /*0410*/  ISETP.GT.AND P4, PT, R23, R2.reuse, PT ;  /* 0x000000021700720c */ /* 0x084fe40003f84270 */
[----:B------:R-:W-:Y:S02]  /*0420*/  @P3 VIMNMX R0, PT, PT, R0, R17, !PT ;  /* 0x0000001100003248 */ /* 0x000fe40007fe0100 */
[----:B------:R-:W-:-:S03]  /*0430*/  ISETP.GT.AND P3, PT, R29, R2, PT ;  /* 0x000000021d00720c */ /* 0x000fc60003f64270 */
[----:B------:R-:W2:Y:S01]  /*0440*/  @P5 LDC.64 R24, c[0x0][0x390] ;  /* 0x0000e400ff185b82 */ /* 0x000ea20000000a00 */
[----:B---3--:R-:W-:Y:S02]  /*0450*/  @P1 VIMNMX R0, PT, PT, R0, R13, !PT ;  /* 0x0000000d00001248 */ /* 0x008fe40007fe0100 */
[----:B------:R-:W-:-:S05]  /*0460*/  ISETP.GT.AND P1, PT, R27, R2, PT ;  /* 0x000000021b00720c */ /* 0x000fca0003f24270 */
[----:B------:R-:W3:Y:S01]  /*0470*/  @P4 LDC.64 R16, c[0x0][0x390] ;  /* 0x0000e400ff104b82 */ /* 0x000ee20000000a00 */
[----:B0-----:R-:W-:-:S04]  /*0480*/  @P2 IMAD.WIDE R18, R15, 0x4, R18 ;  /* 0x000000040f122825 */ /* 0x001fc800078e0212 */
[----:B-1----:R-:W-:-:S03]  /*0490*/  @P6 IMAD.WIDE R20, R22, 0x4, R20 ;  /* 0x0000000416146825 */ /* 0x002fc600078e0214 */
[----:B------:R-:W0:Y:S01]  /*04a0*/  @P3 LDC.64 R14, c[0x0][0x390] ;  /* 0x0000e400ff0e3b82 */ /* 0x000e220000000a00 */
[----:B------:R-:W4:Y:S04]  /*04b0*/  @P2 LDG.E R19, desc[UR4][R18.64] ;  /* 0x0000000412132981 */ /* 0x000f28000c1e1900 */
[----:B------:R-:W5:Y:S03]  /*04c0*/  LDG.E R22, desc[UR4][R8.64+0x8] ;  /* 0x0000080408167981 */ /* 0x000f66000c1e1900 */
[----:B------:R-:W1:Y:S01]  /*04d0*/  @P1 LDC.64 R12, c[0x0][0x390] ;  /* 0x0000e400ff0c1b82 */ /* 0x000e620000000a00 */
[----:B--2---:R-:W-:Y:S01]  /*04e0*/  @P5 IMAD.WIDE R24, R7, 0x4, R24 ;  /* 0x0000000407185825 */ /* 0x004fe200078e0218 */
[----:B------:R-:W2:Y:S04]  /*04f0*/  @P6 LDG.E R21, desc[UR4][R20.64] ;  /* 0x0000000414156981 */ /* 0x000ea8000c1e1900 */
[----:B------:R-:W2:Y:S01]  /*0500*/  LDG.E R7, desc[UR4][R8.64+0xc] ;  /* 0x00000c0408077981 */ /* 0x000ea2000c1e1900 */
[----:B---3--:R-:W-:-:S03]  /*0510*/  @P4 IMAD.WIDE R16, R23, 0x4, R16 ;  /* 0x0000000417104825 */ /* 0x008fc600078e0210 */
[----:B------:R-:W3:Y:S04]  /*0520*/  @P5 LDG.E R24, desc[UR4][R24.64] ;  /* 0x0000000418185981 */ /* 0x000ee8000c1e1900 */
[----:B------:R-:W3:Y:S01]  /*0530*/  LDG.E R23, desc[UR4][R8.64+0x10] ;  /* 0x0000100408177981 */ /* 0x000ee2000c1e1900 */
[----:B0-----:R-:W-:-:S03]  /*0540*/  @P3 IMAD.WIDE R14, R29, 0x4, R14 ;  /* 0x000000041d0e3825 */ /* 0x001fc600078e020e */
[----:B------:R-:W3:Y:S04]  /*0550*/  @P4 LDG.E R17, desc[UR4][R16.64] ;  /* 0x0000000410114981 */ /* 0x000ee8000c1e1900 */
[----:B------:R-:W3:Y:S01]  /*0560*/  LDG.E R25, desc[UR4][R8.64+0x14] ;  /* 0x0000140408197981 */ /* 0x000ee2000c1e1900 */
[----:B-1----:R-:W-:-:S03]  /*0570*/  @P1 IMAD.WIDE R12, R27, 0x4, R12 ;  /* 0x000000041b0c1825 */ /* 0x002fc600078e020c */
[----:B------:R-:W3:Y:S04]  /*0580*/  @P3 LDG.E R15, desc[UR4][R14.64] ;  /* 0x000000040e0f3981 */ /* 0x000ee8000c1e1900 */
[----:B------:R-:W3:Y:S04]  /*0590*/  LDG.E R27, desc[UR4][R8.64+0x18] ;  /* 0x00001804081b7981 */ /* 0x000ee8000c1e1900 */
[----:B------:R-:W3:Y:S04]  /*05a0*/  @P1 LDG.E R13, desc[UR4][R12.64] ;  /* 0x000000040c0d1981 */ /* 0x000ee8000c1e1900 */
[----:B------:R0:W3:Y:S01]  /*05b0*/  LDG.E R29, desc[UR4][R8.64+0x1c] ;  /* 0x00001c04081d7981 */ /* 0x0000e2000c1e1900 */
[----:B----4-:R-:W-:-:S02]  /*05c0*/  @P2 VIMNMX R0, PT, PT, R0, R19, !PT ;  /* 0x0000001300002248 */ /* 0x010fc40007fe0100 */
[-C--:B-----5:R-:W-:Y:S02]  /*05d0*/  ISETP.GT.AND P2, PT, R22, R2.reuse, PT ;  /* 0x000000021600720c */ /* 0x0a0fe40003f44270 */
[----:B--2---:R-:W-:Y:S02]  /*05e0*/  @P6 VIMNMX R0, PT, PT, R0, R21, !PT ;  /* 0x0000001500006248 */ /* 0x004fe40007fe0100 */
[----:B------:R-:W-:Y:S02]  /*05f0*/  ISETP.GT.AND P6, PT, R7, R2, PT ;  /* 0x000000020700720c */ /* 0x000fe40003fc4270 */
[----:B---3--:R-:W-:-:S07]  /*0600*/  @P5 VIMNMX R0, PT, PT, R0, R24, !PT ;  /* 0x0000001800005248 */ /* 0x008fce0007fe0100 */
[----:B------:R-:W1:Y:S01]  /*0610*/  @P2 LDC.64 R20, c[0x0][0x390] ;  /* 0x0000e400ff142b82 */ /* 0x000e620000000a00 */
[----:B------:R-:W-:Y:S02]  /*0620*/  ISETP.GT.AND P5, PT, R23, R2, PT ;  /* 0x000000021700720c */ /* 0x000fe40003fa4270 */
[----:B------:R-:W-:-:S05]  /*0630*/  @P4 VIMNMX R0, PT, PT, R0, R17, !PT ;  /* 0x0000001100004248 */ /* 0x000fca0007fe0100 */
[----:B------:R-:W2:Y:S01]  /*0640*/  @P6 LDC.64 R18, c[0x0][0x390] ;  /* 0x0000e400ff126b82 */ /* 0x000ea20000000a00 */
[----:B------:R-:W-:Y:S02]  /*0650*/  ISETP.GT.AND P4, PT, R25, R2, PT ;  /* 0x000000021900720c */ /* 0x000fe40003f84270 */
[----:B------:R-:W-:-:S05]  /*0660*/  @P3 VIMNMX R0, PT, PT, R0, R15, !PT ;  /* 0x0000000f00003248 */ /* 0x000fca0007fe0100 */
[----:B0-----:R-:W0:Y:S01]  /*0670*/  @P5 LDC.64 R8, c[0x0][0x390] ;  /* 0x0000e400ff085b82 */ /* 0x001e220000000a00 */
[----:B------:R-:W-:Y:S02]  /*0680*/  ISETP.GT.AND P3, PT, R27, R2, PT ;  /* 0x000000021b00720c */ /* 0x000fe40003f64270 */
[----:B------:R-:W-:-:S05]  /*0690*/  @P1 VIMNMX R0, PT, PT, R0, R13, !PT ;  /* 0x0000000d00001248 */ /* 0x000fca0007fe0100 */
[----:B------:R-:W3:Y:S01]  /*06a0*/  @P4 LDC.64 R16, c[0x0][0x390] ;  /* 0x0000e400ff104b82 */ /* 0x000ee20000000a00 */
[----:B------:R-:W-:-:S07]  /*06b0*/  ISETP.GT.AND P1, PT, R29, R2, PT ;  /* 0x000000021d00720c */ /* 0x000fce0003f24270 */
[----:B------:R-:W4:Y:S01]  /*06c0*/  @P3 LDC.64 R14, c[0x0][0x390] ;  /* 0x0000e400ff0e3b82 */ /* 0x000f220000000a00 */
[----:B-1----:R-:W-:-:S04]  /*06d0*/  @P2 IMAD.WIDE R20, R22, 0x4, R20 ;  /* 0x0000000416142825 */ /* 0x002fc800078e0214 */
[----:B--2---:R-:W-:Y:S02]  /*06e0*/  @P6 IMAD.WIDE R18, R7, 0x4, R18 ;  /* 0x0000000407126825 */ /* 0x004fe400078e0212 */
[----:B------:R-:W2:Y:S01]  /*06f0*/  @P2 LDG.E R21, desc[UR4][R20.64] ;  /* 0x0000000414152981 */ /* 0x000ea2000c1e1900 */
[----:B------:R-:W1:Y:S01]  /*0700*/  @P1 LDC.64 R12, c[0x0][0x390] ;  /* 0x0000e400ff0c1b82 */ /* 0x000e620000000a00 */
[----:B0-----:R-:W-:Y:S02]  /*0710*/  @P5 IMAD.WIDE R8, R23, 0x4, R8 ;  /* 0x0000000417085825 */ /* 0x001fe400078e0208 */
[----:B------:R-:W5:Y:S04]  /*0720*/  @P6 LDG.E R19, desc[UR4][R18.64] ;  /* 0x0000000412136981 */ /* 0x000f68000c1e1900 */
[----:B------:R-:W5:Y:S01]  /*0730*/  @P5 LDG.E R9, desc[UR4][R8.64] ;  /* 0x0000000408095981 */ /* 0x000f62000c1e1900 */
[----:B---3--:R-:W-:-:S06]  /*0740*/  @P4 IMAD.WIDE R16, R25, 0x4, R16 ;  /* 0x0000000419104825 */ /* 0x008fcc00078e0210 */
[----:B------:R-:W3:Y:S01]  /*0750*/  @P4 LDG.E R17, desc[UR4][R16.64] ;  /* 0x0000000410114981 */ /* 0x000ee2000c1e1900 */
[----:B----4-:R-:W-:-:S06]  /*0760*/  @P3 IMAD.WIDE R14, R27, 0x4, R14 ;  /* 0x000000041b0e3825 */ /* 0x010fcc00078e020e */
[----:B------:R-:W4:Y:S01]  /*0770*/  @P3 LDG.E R15, desc[UR4][R14.64] ;  /* 0x000000040e0f3981 */ /* 0x000f22000c1e1900 */
[----:B-1----:R-:W-:-:S06]  /*0780*/  @P1 IMAD.WIDE R12, R29, 0x4, R12 ;  /* 0x000000041d0c1825 */ /* 0x002fcc00078e020c */
[----:B------:R-:W4:Y:S01]  /*0790*/  @P1 LDG.E R13, desc[UR4][R12.64] ;  /* 0x000000040c0d1981 */ /* 0x000f22000c1e1900 */
[----:B------:R-:W-:Y:S02]  /*07a0*/  VIADD R5, R5, 0x10 ;  /* 0x0000001005057836 */ /* 0x000fe40000000000 */
[----:B------:R-:W-:Y:S01]  /*07b0*/  VIADD R6, R6, 0x10 ;  /* 0x0000001006067836 */ /* 0x000fe20000000000 */
[----:B--2---:R-:W-:Y:S02]  /*07c0*/  @P2 VIMNMX R0, PT, PT, R0, R21, !PT ;  /* 0x0000001500002248 */ /* 0x004fe40007fe0100 */
[----:B------:R-:W-:Y:S02]  /*07d0*/  ISETP.NE.AND P2, PT, R5, RZ, PT ;  /* 0x000000ff0500720c */ /* 0x000fe40003f45270 */
[----:B-----5:R-:W-:-:S04]  /*07e0*/  @P6 VIMNMX R0, PT, PT, R0, R19, !PT ;  /* 0x0000001300006248 */ /* 0x020fc80007fe0100 */
[----:B------:R-:W-:-:S04]  /*07f0*/  @P5 VIMNMX R0, PT, PT, R0, R9, !PT ;  /* 0x0000000900005248 */ /* 0x000fc80007fe0100 */
[----:B---3--:R-:W-:-:S04]  /*0800*/  @P4 VIMNMX R0, PT, PT, R0, R17, !PT ;  /* 0x0000001100004248 */ /* 0x008fc80007fe0100 */
[----:B----4-:R-:W-:-:S04]  /*0810*/  @P3 VIMNMX R0, PT, PT, R0, R15, !PT ;  /* 0x0000000f00003248 */ /* 0x010fc80007fe0100 */
[----:B------:R-:W-:Y:S01]  /*0820*/  @P1 VIMNMX R0, PT, PT, R0, R13, !PT ;  /* 0x0000000d00001248 */ /* 0x000fe20007fe0100 */
[----:B------:R-:W-:Y:S06]  /*0830*/  @P2 BRA `(.L_x_46) ;  /* 0xfffffff8006c2947 */ /* 0x000fec000383ffff */
.L_x_45:
[----:B------:R-:W-:Y:S05]  /*0840*/  BSYNC.RECONVERGENT B1 ;  /* 0x0000000000017941 */ /* 0x000fea0003800200 */
.L_x_44:
        /* <DEDUP_REMOVED lines=16> */
[----:B---3--:R-:W-:-:S11]  /*0950*/  ISETP.GT.AND P1, PT, R13, R2, PT ;  /* 0x000000020d00720c */ /* 0x008fd60003f24270 */
[----:B------:R-:W0:Y:S08]  /*0960*/  @P6 LDC.64 R10, c[0x0][0x390] ;  /* 0x0000e400ff0a6b82 */ /* 0x000e300000000a00 */
[----:B------:R-:W1:Y:S01]  /*0970*/  @P1 LDC.64 R8, c[0x0][0x390] ;  /* 0x0000e400ff081b82 */ /* 0x000e620000000a00 */
[----:B0-----:R-:W-:Y:S02]  /*0980*/  @P6 IMAD.WIDE R10, R7, 0x4, R10 ;  /* 0x00000004070a6825 */ /* 0x001fe400078e020a */
[----:B------:R0:W2:Y:S04]  /*0990*/  LDG.E R7, desc[UR4][R4.64+0x14] ;  /* 0x0000140404077981 */ /* 0x0000a8000c1e1900 */
[----:B------:R-:W3:Y:S01]  /*09a0*/  @P6 LDG.E R11, desc[UR4][R10.64] ;  /* 0x000000040a0b6981 */ /* 0x000ee2000c1e1900 */
[----:B-1----:R-:W-:-:S06]  /*09b0*/  @P1 IMAD.WIDE R8, R13, 0x4, R8 ;  /* 0x000000040d081825 */ /* 0x002fcc00078e0208 */
[----:B------:R-:W3:Y:S01]  /*09c0*/  @P1 LDG.E R9, desc[UR4][R8.64] ;  /* 0x0000000408091981 */ /* 0x000ee2000c1e1900 */
[-C--:B----4-:R-:W-:Y:S02]  /*09d0*/  ISETP.GT.AND P2, PT, R27, R2.reuse, PT ;  /* 0x000000021b00720c */ /* 0x090fe40003f44270 */
[-C--:B-----5:R-:W-:Y:S02]  /*09e0*/  ISETP.GT.AND P3, PT, R25, R2.reuse, PT ;  /* 0x000000021900720c */ /* 0x0a0fe40003f64270 */
[----:B------:R-:W-:-:S09]  /*09f0*/  ISETP.GT.AND P4, PT, R23, R2, PT ;  /* 0x000000021700720c */ /* 0x000fd20003f84270 */
[----:B------:R-:W1:Y:S08]  /*0a00*/  @P2 LDC.64 R16, c[0x0][0x390] ;  /* 0x0000e400ff102b82 */ /* 0x000e700000000a00 */
[----:B------:R-:W4:Y:S08]  /*0a10*/  @P3 LDC.64 R14, c[0x0][0x390] ;  /* 0x0000e400ff0e3b82 */ /* 0x000f300000000a00 */
[----:B0-----:R-:W0:Y:S01]  /*0a20*/  @P4 LDC.64 R4, c[0x0][0x390] ;  /* 0x0000e400ff044b82 */ /* 0x001e220000000a00 */
[----:B-1----:R-:W-:-:S06]  /*0a30*/  @P2 IMAD.WIDE R16, R27, 0x4, R16 ;  /* 0x000000041b102825 */ /* 0x002fcc00078e0210 */
[----:B------:R-:W5:Y:S01]  /*0a40*/  @P2 LDG.E R17, desc[UR4][R16.64] ;  /* 0x0000000410112981 */ /* 0x000f62000c1e1900 */
[----:B----4-:R-:W-:-:S06]  /*0a50*/  @P3 IMAD.WIDE R14, R25, 0x4, R14 ;  /* 0x00000004190e3825 */ /* 0x010fcc00078e020e */
[----:B------:R-:W4:Y:S01]  /*0a60*/  @P3 LDG.E R15, desc[UR4][R14.64] ;  /* 0x000000040e0f3981 */ /* 0x000f22000c1e1900 */
[----:B0-----:R-:W-:-:S06]  /*0a70*/  @P4 IMAD.WIDE R4, R23, 0x4, R4 ;  /* 0x0000000417044825 */ /* 0x001fcc00078e0204 */
[----:B------:R-:W4:Y:S01]  /*0a80*/  @P4 LDG.E R5, desc[UR4][R4.64] ;  /* 0x0000000404054981 */ /* 0x000f22000c1e1900 */
[-C--:B--2---:R-:W-:Y:S02]  /*0a90*/  ISETP.GT.AND P5, PT, R7, R2.reuse, PT ;  /* 0x000000020700720c */ /* 0x084fe40003fa4270 */
[----:B---3--:R-:W-:Y:S02]  /*0aa0*/  @P6 VIMNMX R0, PT, PT, R0, R11, !PT ;  /* 0x0000000b00006248 */ /* 0x008fe40007fe0100 */
[-C--:B------:R-:W-:Y:S02]  /*0ab0*/  ISETP.GT.AND P6, PT, R19, R2.reuse, PT ;  /* 0x000000021300720c */ /* 0x080fe40003fc4270 */
[----:B------:R-:W-:Y:S02]  /*0ac0*/  @P1 VIMNMX R0, PT, PT, R0, R9, !PT ;  /* 0x0000000900001248 */ /* 0x000fe40007fe0100 */
[----:B------:R-:W-:-:S05]  /*0ad0*/  ISETP.GT.AND P1, PT, R21, R2, PT ;  /* 0x000000021500720c */ /* 0x000fca0003f24270 */
[----:B------:R-:W0:Y:S08]  /*0ae0*/  @P5 LDC.64 R8, c[0x0][0x390] ;  /* 0x0000e400ff085b82 */ /* 0x000e300000000a00 */
[----:B------:R-:W1:Y:S08]  /*0af0*/  @P6 LDC.64 R10, c[0x0][0x390] ;  /* 0x0000e400ff0a6b82 */ /* 0x000e700000000a00 */
[----:B------:R-:W2:Y:S01]  /*0b00*/  @P1 LDC.64 R12, c[0x0][0x390] ;  /* 0x0000e400ff0c1b82 */ /* 0x000ea20000000a00 */
[----:B0-----:R-:W-:-:S06]  /*0b10*/  @P5 IMAD.WIDE R8, R7, 0x4, R8 ;  /* 0x0000000407085825 */ /* 0x001fcc00078e0208 */
[----:B------:R-:W3:Y:S01]  /*0b20*/  @P5 LDG.E R9, desc[UR4][R8.64] ;  /* 0x0000000408095981 */ /* 0x000ee2000c1e1900 */
[----:B-1----:R-:W-:-:S06]  /*0b30*/  @P6 IMAD.WIDE R10, R19, 0x4, R10 ;  /* 0x00000004130a6825 */ /* 0x002fcc00078e020a */
[----:B------:R-:W3:Y:S01]  /*0b40*/  @P6 LDG.E R11, desc[UR4][R10.64] ;  /* 0x000000040a0b6981 */ /* 0x000ee2000c1e1900 */
[----:B--2---:R-:W-:-:S06]  /*0b50*/  @P1 IMAD.WIDE R12, R21, 0x4, R12 ;  /* 0x00000004150c1825 */ /* 0x004fcc00078e020c */
[----:B------:R-:W2:Y:S01]  /*0b60*/  @P1 LDG.E R13, desc[UR4][R12.64] ;  /* 0x000000040c0d1981 */ /* 0x000ea2000c1e1900 */
[----:B-----5:R-:W-:-:S04]  /*0b70*/  @P2 VIMNMX R0, PT, PT, R0, R17, !PT ;  /* 0x0000001100002248 */ /* 0x020fc80007fe0100 */
[----:B----4-:R-:W-:-:S04]  /*0b80*/  @P3 VIMNMX R0, PT, PT, R0, R15, !PT ;  /* 0x0000000f00003248 */ /* 0x010fc80007fe0100 */
[----:B------:R-:W-:Y:S01]  /*0b90*/  @P4 VIMNMX R0, PT, PT, R0, R5, !PT ;  /* 0x0000000500004248 */ /* 0x000fe20007fe0100 */
[----:B------:R-:W-:-:S03]  /*0ba0*/  VIADD R6, R6, 0x8 ;  /* 0x0000000806067836 */ /* 0x000fc60000000000 */
[----:B---3--:R-:W-:-:S04]  /*0bb0*/  @P5 VIMNMX R0, PT, PT, R0, R9, !PT ;  /* 0x0000000900005248 */ /* 0x008fc80007fe0100 */
[----:B------:R-:W-:-:S04]  /*0bc0*/  @P6 VIMNMX R0, PT, PT, R0, R11, !PT ;  /* 0x0000000b00006248 */ /* 0x000fc80007fe0100 */
[----:B--2---:R-:W-:-:S07]  /*0bd0*/  @P1 VIMNMX R0, PT, PT, R0, R13, !PT ;  /* 0x0000000d00001248 */ /* 0x004fce0007fe0100 */
.L_x_48:
[----:B------:R-:W-:Y:S05]  /*0be0*/  BSYNC.RECONVERGENT B1 ;  /* 0x0000000000017941 */ /* 0x000fea0003800200 */
.L_x_47:
        /* <DEDUP_REMOVED lines=20> */
[----:B0-----:R-:W-:-:S06]  /*0d30*/  @P0 IMAD.WIDE R10, R7, 0x4, R10 ;  /* 0x00000004070a0825 */ /* 0x001fcc00078e020a */
[----:B------:R-:W4:Y:S01]  /*0d40*/  @P0 LDG.E R11, desc[UR4][R10.64] ;  /* 0x000000040a0b0981 */ /* 0x000f22000c1e1900 */
[----:B-1----:R-:W-:-:S06]  /*0d50*/  @P1 IMAD.WIDE R12, R17, 0x4, R12 ;  /* 0x00000004110c1825 */ /* 0x002fcc00078e020c */
[----:B------:R-:W5:Y:S01]  /*0d60*/  @P1 LDG.E R13, desc[UR4][R12.64] ;  /* 0x000000040c0d1981 */ /* 0x000f62000c1e1900 */
[----:B--2---:R-:W-:-:S06]  /*0d70*/  @P2 IMAD.WIDE R8, R19, 0x4, R8 ;  /* 0x0000000413082825 */ /* 0x004fcc00078e0208 */
[----:B------:R-:W2:Y:S01]  /*0d80*/  @P2 LDG.E R9, desc[UR4][R8.64] ;  /* 0x0000000408092981 */ /* 0x000ea2000c1e1900 */
[----:B---3--:R-:W-:-:S06]  /*0d90*/  @P3 IMAD.WIDE R4, R21, 0x4, R4 ;  /* 0x0000000415043825 */ /* 0x008fcc00078e0204 */
[----:B------:R-:W3:Y:S01]  /*0da0*/  @P3 LDG.E R5, desc[UR4][R4.64] ;  /* 0x0000000404053981 */ /* 0x000ee2000c1e1900 */
[----:B------:R-:W-:Y:S01]  /*0db0*/  VIADD R6, R6, 0x4 ;  /* 0x0000000406067836 */ /* 0x000fe20000000000 */
[----:B----4-:R-:W-:-:S04]  /*0dc0*/  @P0 VIMNMX R0, PT, PT, R0, R11, !PT ;  /* 0x0000000b00000248 */ /* 0x010fc80007fe0100 */
[----:B-----5:R-:W-:-:S04]  /*0dd0*/  @P1 VIMNMX R0, PT, PT, R0, R13, !PT ;  /* 0x0000000d00001248 */ /* 0x020fc80007fe0100 */
[----:B--2---:R-:W-:-:S04]  /*0de0*/  @P2 VIMNMX R0, PT, PT, R0, R9, !PT ;  /* 0x0000000900002248 */ /* 0x004fc80007fe0100 */
[----:B---3--:R-:W-:-:S07]  /*0df0*/  @P3 VIMNMX R0, PT, PT, R0, R5, !PT ;  /* 0x0000000500003248 */ /* 0x008fce0007fe0100 */
.L_x_50:
[----:B------:R-:W-:Y:S05]  /*0e00*/  BSYNC.RECONVERGENT B1 ;  /* 0x0000000000017941 */ /* 0x000fea0003800200 */
.L_x_49:
[----:B------:R-:W-:Y:S05]  /*0e10*/  @!P4 BRA `(.L_x_43) ;  /* 0x000000000034c947 */ /* 0x000fea0003800000 */
[----:B------:R-:W0:Y:S01]  /*0e20*/  LDC.64 R10, c[0x0][0x388] ;  /* 0x0000e200ff0a7b82 */ /* 0x000e220000000a00 */
[----:B------:R-:W-:-:S07]  /*0e30*/  IMAD.MOV R3, RZ, RZ, -R3 ;  /* 0x000000ffff037224 */ /* 0x000fce00078e0a03 */
.L_x_51:
[----:B0-----:R-:W-:-:S06]  /*0e40*/  IMAD.WIDE R4, R6, 0x4, R10 ;  /* 0x0000000406047825 */ /* 0x001fcc00078e020a */
[----:B------:R-:W2:Y:S02]  /*0e50*/  LDG.E R5, desc[UR4][R4.64] ;  /* 0x0000000404057981 */ /* 0x000ea4000c1e1900 */
[----:B--2---:R-:W-:-:S13]  /*0e60*/  ISETP.GT.AND P0, PT, R5, R2, PT ;  /* 0x000000020500720c */ /* 0x004fda0003f04270 */
[----:B------:R-:W0:Y:S02]  /*0e70*/  @P0 LDC.64 R8, c[0x0][0x390] ;  /* 0x0000e400ff080b82 */ /* 0x000e240000000a00 */
[----:B0-----:R-:W-:-:S06]  /*0e80*/  @P0 IMAD.WIDE R8, R5, 0x4, R8 ;  /* 0x0000000405080825 */ /* 0x001fcc00078e0208 */
[----:B------:R-:W2:Y:S01]  /*0e90*/  @P0 LDG.E R9, desc[UR4][R8.64] ;  /* 0x0000000408090981 */ /* 0x000ea2000c1e1900 */
[----:B------:R-:W-:Y:S02]  /*0ea0*/  VIADD R3, R3, 0x1 ;  /* 0x0000000103037836 */ /* 0x000fe40000000000 */
[----:B------:R-:W-:-:S03]  /*0eb0*/  VIADD R6, R6, 0x1 ;  /* 0x0000000106067836 */ /* 0x000fc60000000000 */
[----:B------:R-:W-:Y:S02]  /*0ec0*/  ISETP.NE.AND P1, PT, R3, RZ, PT ;  /* 0x000000ff0300720c */ /* 0x000fe40003f25270 */
[----:B--2---:R-:W-:-:S11]  /*0ed0*/  @P0 VIMNMX R0, PT, PT, R0, R9, !PT ;  /* 0x0000000900000248 */ /* 0x004fd60007fe0100 */
[----:B------:R-:W-:Y:S05]  /*0ee0*/  @P1 BRA `(.L_x_51) ;  /* 0xfffffffc00d41947 */ /* 0x000fea000383ffff */
.L_x_43:
[----:B------:R-:W-:Y:S05]  /*0ef0*/  BSYNC.RECONVERGENT B0 ;  /* 0x0000000000007941 */ /* 0x000fea0003800200 */
.L_x_42:
[----:B------:R-:W0:Y:S02]  /*0f00*/  LDC.64 R4, c[0x0][0x390] ;  /* 0x0000e400ff047b82 */ /* 0x000e240000000a00 */
[----:B0-----:R-:W-:-:S05]  /*0f10*/  IMAD.WIDE R2, R2, 0x4, R4 ;  /* 0x0000000402027825 */ /* 0x001fca00078e0204 */
[----:B------:R-:W2:Y:S02]  /*0f20*/  LDG.E R5, desc[UR4][R2.64] ;  /* 0x0000000402057981 */ /* 0x000ea4000c1e1900 */
[----:B--2---:R-:W-:-:S13]  /*0f30*/  ISETP.GT.AND P0, PT, R5, R0, PT ;  /* 0x000000000500720c */ /* 0x004fda0003f04270 */
[----:B------:R-:W-:Y:S05]  /*0f40*/  @P0 EXIT ;  /* 0x000000000000094d */ /* 0x000fea0003800000 */
[----:B------:R-:W0:Y:S01]  /*0f50*/  LDC.64 R4, c[0x0][0x398] ;  /* 0x0000e600ff047b82 */ /* 0x000e220000000a00 */
[----:B------:R-:W-:Y:S02]  /*0f60*/  VIADD R7, R0, 0x1 ;  /* 0x0000000100077836 */ /* 0x000fe40000000000 */
[----:B------:R-:W-:-:S03]  /*0f70*/  IMAD.MOV.U32 R9, RZ, RZ, 0x1 ;  /* 0x00000001ff097424 */ /* 0x000fc600078e00ff */
[----:B------:R-:W-:Y:S04]  /*0f80*/  STG.E desc[UR4][R2.64], R7 ;  /* 0x0000000702007986 */ /* 0x000fe8000c101904 */
[----:B0-----:R-:W-:Y:S01]  /*0f90*/  ATOMG.E.EXCH.STRONG.GPU PT, RZ, desc[UR4][R4.64], R9 ;  /* 0x8000000904ff79a8 */ /* 0x001fe2000c1ef104 */
[----:B------:R-:W-:Y:S05]  /*0fa0*/  EXIT ;  /* 0x000000000000794d */ /* 0x000fea0003800000 */
.L_x_52:
        /* <DEDUP_REMOVED lines=13> */
.L_x_73:


//--------------------- .text.compute_levels_lower_iter --------------------------
	.section	.text.compute_levels_lower_iter,"ax",@progbits
	.align	128
        .global         compute_levels_lower_iter
        .type           compute_levels_lower_iter,@function
        .size           compute_levels_lower_iter,(.L_x_74 - compute_levels_lower_iter)
        .other          compute_levels_lower_iter,@"STO_CUDA_ENTRY STV_DEFAULT"
compute_levels_lower_iter:
.text.compute_levels_lower_iter:
        /* <DEDUP_REMOVED lines=31> */
.L_x_57:
        /* <DEDUP_REMOVED lines=8> */
[----:B--2---:R-:W-:-:S02]  /*0270*/  ISETP.GE.AND P5, PT, R7, R2, PT ;  /* 0x000000020700720c */ /* 0x004fc40003fa6270 */
[-C--:B---3--:R-:W-:Y:S02]  /*0280*/  ISETP.GE.AND P4, PT, R27, R2.reuse, PT ;  /* 0x000000021b00720c */ /* 0x088fe40003f86270 */
[-C--:B----4-:R-:W-:Y:S02]  /*0290*/  ISETP.GE.AND P3, PT, R23, R2.reuse, PT ;  /* 0x000000021700720c */ /* 0x090fe40003f66270 */
[----:B-----5:R-:W-:-:S07]  /*02a0*/  ISETP.GE.AND P1, PT, R25, R2, PT ;  /* 0x000000021900720c */ /* 0x020fce0003f26270 */
[----:B------:R-:W0:Y:S08]  /*02b0*/  @!P5 LDC.64 R18, c[0x0][0x390] ;  /* 0x0000e400ff12db82 */ /* 0x000e300000000a00 */
[----:B------:R-:W1:Y:S08]  /*02c0*/  @!P4 LDC.64 R20, c[0x0][0x390] ;  /* 0x0000e400ff14cb82 */ /* 0x000e700000000a00 */
[----:B------:R-:W2:Y:S08]  /*02d0*/  @!P3 LDC.64 R16, c[0x0][0x390] ;  /* 0x0000e400ff10bb82 */ /* 0x000eb00000000a00 */
[----:B------:R-:W3:Y:S01]  /*02e0*/  @!P1 LDC.64 R12, c[0x0][0x390] ;  /* 0x0000e400ff0c9b82 */ /* 0x000ee20000000a00 */
[----:B0-----:R-:W-:-:S02]  /*02f0*/  @!P5 IMAD.WIDE R18, R7, 0x4, R18 ;  /* 0x000000040712d825 */ /* 0x001fc400078e0212 */
[----:B------:R-:W4:Y:S04]  /*0300*/  LDG.E R7, desc[UR4][R8.64+-0x8] ;  /* 0xfffff80408077981 */ /* 0x000f28000c1e1900 */
[----:B------:R-:W5:Y:S01]  /*0310*/  @!P5 LDG.E R19, desc[UR4][R18.64] ;  /* 0x000000041213d981 */ /* 0x000f62000c1e1900 */
[----:B-1----:R-:W-:-:S03]  /*0320*/  @!P4 IMAD.WIDE R20, R27, 0x4, R20 ;  /* 0x000000041b14c825 */ /* 0x002fc600078e0214 */
[----:B------:R-:W4:Y:S04]  /*0330*/  LDG.E R27, desc[UR4][R8.64+0x4] ;  /* 0x00000404081b7981 */ /* 0x000f28000c1e1900 */
[----:B------:R-:W4:Y:S01]  /*0340*/  @!P4 LDG.E R21, desc[UR4][R20.64] ;  /* 0x000000041415c981 */ /* 0x000f22000c1e1900 */
[----:B--2---:R-:W-:-:S03]  /*0350*/  @!P3 IMAD.WIDE R16, R23, 0x4, R16 ;  /* 0x000000041710b825 */ /* 0x004fc600078e0210 */
[----:B------:R-:W2:Y:S04]  /*0360*/  LDG.E R23, desc[UR4][R8.64+-0x4] ;  /* 0xfffffc0408177981 */ /* 0x000ea8000c1e1900 */
[----:B------:R-:W2:Y:S01]  /*0370*/  @!P3 LDG.E R17, desc[UR4][R16.64] ;  /* 0x000000041011b981 */ /* 0x000ea2000c1e1900 */
[----:B---3--:R-:W-:-:S06]  /*0380*/  @!P1 IMAD.WIDE R12, R25, 0x4, R12 ;  /* 0x00000004190c9825 */ /* 0x008fcc00078e020c */
[----:B------:R-:W3:Y:S01]  /*0390*/  @!P1 LDG.E R13, desc[UR4][R12.64] ;  /* 0x000000040c0d9981 */ /* 0x000ee2000c1e1900 */
[-C--:B------:R-:W-:Y:S02]  /*03a0*/  ISETP.GE.AND P2, PT, R15, R2.reuse, PT ;  /* 0x000000020f00720c */ /* 0x080fe40003f46270 */
[----:B------:R-:W-:Y:S02]  /*03b0*/  ISETP.GE.AND P6, PT, R22, R2, PT ;  /* 0x000000021600720c */ /* 0x000fe40003fc6270 */
[----:B-----5:R-:W-:-:S09]  /*03c0*/  @!P5 VIMNMX R0, PT, PT, R0, R19, !PT ;  /* 0x000000130000d248 */ /* 0x020fd20007fe0100 */
[----:B------:R-:W0:Y:S01]  /*03d0*/  @!P2 LDC.64 R18, c[0x0][0x390] ;  /* 0x0000e400ff12ab82 */ /* 0x000e220000000a00 */
[----:B----4-:R-:W-:Y:S02]  /*03e0*/  ISETP.GE.AND P5, PT, R7, R2, PT ;  /* 0x000000020700720c */ /* 0x010fe40003fa6270 */
[----:B------:R-:W-:-:S05]  /*03f0*/  @!P4 VIMNMX R0, PT, PT, R0, R21, !PT ;  /* 0x000000150000c248 */ /* 0x000fca0007fe0100 */
[----:B------:R-:W1:Y:S01]  /*0400*/  @!P6 LDC.64 R20, c[0x0][0x390] ;  /* 0x0000e400ff14eb82 */ /* 0x000e620000000a00 */
[-C--:B--2---:R-:W-:Y:S02]  /*0410*/  ISETP.GE.AND P4, PT, R23, R2.reuse, PT ;  /* 0x000000021700720c */ /* 0x084fe40003f86270 */
[----:B------:R-:W-:Y:S02]  /*0420*/  @!P3 VIMNMX R0, PT, PT, R0, R17, !PT ;  /* 0x000000110000b248 */ /* 0x000fe40007fe0100 */
[----:B------:R-:W-:-:S03]  /*0430*/  ISETP.GE.AND P3, PT, R29, R2, PT ;  /* 0x000000021d00720c */ /* 0x000fc60003f66270 */
[----:B------:R-:W2:Y:S01]  /*0440*/  @!P5 LDC.64 R24, c[0x0][0x390] ;  /* 0x0000e400ff18db82 */ /* 0x000ea20000000a00 */
[----:B---3--:R-:W-:Y:S02]  /*0450*/  @!P1 VIMNMX R0, PT, PT, R0, R13, !PT ;  /* 0x0000000d00009248 */ /* 0x008fe40007fe0100 */
[----:B------:R-:W-:-:S05]  /*0460*/  ISETP.GE.AND P1, PT, R27, R2, PT ;  /* 0x000000021b00720c */ /* 0x000fca0003f26270 */
[----:B------:R-:W3:Y:S01]  /*0470*/  @!P4 LDC.64 R16, c[0x0][0x390] ;  /* 0x0000e400ff10cb82 */ /* 0x000ee20000000a00 */
[----:B0-----:R-:W-:-:S04]  /*0480*/  @!P2 IMAD.WIDE R18, R15, 0x4, R18 ;  /* 0x000000040f12a825 */ /* 0x001fc800078e0212 */
[----:B-1----:R-:W-:-:S03]  /*0490*/  @!P6 IMAD.WIDE R20, R22, 0x4, R20 ;  /* 0x000000041614e825 */ /* 0x002fc600078e0214 */
[----:B------:R-:W0:Y:S01]  /*04a0*/  @!P3 LDC.64 R14, c[0x0][0x390] ;  /* 0x0000e400ff0ebb82 */ /* 0x000e220000000a00 */
[----:B------:R-:W4:Y:S04]  /*04b0*/  @!P2 LDG.E R19, desc[UR4][R18.64] ;  /* 0x000000041213a981 */ /* 0x000f28000c1e1900 */
[----:B------:R-:W5:Y:S03]  /*04c0*/  LDG.E R22, desc[UR4][R8.64+0x8] ;  /* 0x0000080408167981 */ /* 0x000f66000c1e1900 */
[----:B------:R-:W1:Y:S01]  /*04d0*/  @!P1 LDC.64 R12, c[0x0][0x390] ;  /* 0x0000e400ff0c9b82 */ /* 0x000e620000000a00 */
[----:B--2---:R-:W-:Y:S01]  /*04e0*/  @!P5 IMAD.WIDE R24, R7, 0x4, R24 ;  /* 0x000000040718d825 */ /* 0x004fe200078e0218 */
[----:B------:R-:W2:Y:S04]  /*04f0*/  @!P6 LDG.E R21, desc[UR4][R20.64] ;  /* 0x000000041415e981 */ /* 0x000ea8000c1e1900 */
[----:B------:R-:W2:Y:S01]  /*0500*/  LDG.E R7, desc[UR4][R8.64+0xc] ;  /* 0x00000c0408077981 */ /* 0x000ea2000c1e1900 */
[----:B---3--:R-:W-:-:S03]  /*0510*/  @!P4 IMAD.WIDE R16, R23, 0x4, R16 ;  /* 0x000000041710c825 */ /* 0x008fc600078e0210 */
[----:B------:R-:W3:Y:S04]  /*0520*/  @!P5 LDG.E R24, desc[UR4][R24.64] ;  /* 0x000000041818d981 */ /* 0x000ee8000c1e1900 */
[----:B------:R-:W3:Y:S01]  /*0530*/  LDG.E R23, desc[UR4][R8.64+0x10] ;  /* 0x0000100408177981 */ /* 0x000ee2000c1e1900 */
[----:B0-----:R-:W-:-:S03]  /*0540*/  @!P3 IMAD.WIDE R14, R29, 0x4, R14 ;  /* 0x000000041d0eb825 */ /* 0x001fc600078e020e */
[----:B------:R-:W3:Y:S04]  /*0550*/  @!P4 LDG.E R17, desc[UR4][R16.64] ;  /* 0x000000041011c981 */ /* 0x000ee8000c1e1900 */
[----:B------:R-:W3:Y:S01]  /*0560*/  LDG.E R25, desc[UR4][R8.64+0x14] ;  /* 0x0000140408197981 */ /* 0x000ee2000c1e1900 */
[----:B-1----:R-:W-:-:S03]  /*0570*/  @!P1 IMAD.WIDE R12, R27, 0x4, R12 ;  /* 0x000000041b0c9825 */ /* 0x002fc600078e020c */
[----:B------:R-:W3:Y:S04]  /*0580*/  @!P3 LDG.E R15, desc[UR4][R14.64] ;  /* 0x000000040e0fb981 */ /* 0x000ee8000c1e1900 */
[----:B------:R-:W3:Y:S04]  /*0590*/  LDG.E R27, desc[UR4][R8.64+0x18] ;  /* 0x00001804081b7981 */ /* 0x000ee8000c1e1900 */
[----:B------:R-:W3:Y:S04]  /*05a0*/  @!P1 LDG.E R13, desc[UR4][R12.64] ;  /* 0x000000040c0d9981 */ /* 0x000ee8000c1e1900 */
[----:B------:R0:W3:Y:S01]  /*05b0*/  LDG.E R29, desc[UR4][R8.64+0x1c] ;  /* 0x00001c04081d7981 */ /* 0x0000e2000c1e1900 */
[----:B----4-:R-:W-:-:S02]  /*05c0*/  @!P2 VIMNMX R0, PT, PT, R0, R19, !PT ;  /* 0x000000130000a248 */ /* 0x010fc40007fe0100 */
[-C--:B-----5:R-:W-:Y:S02]  /*05d0*/  ISETP.GE.AND P2, PT, R22, R2.reuse, PT ;  /* 0x000000021600720c */ /* 0x0a0fe40003f46270 */
[----:B--2---:R-:W-:Y:S02]  /*05e0*/  @!P6 VIMNMX R0, PT, PT, R0, R21, !PT ;  /* 0x000000150000e248 */ /* 0x004fe40007fe0100 */
[----:B------:R-:W-:Y:S02]  /*05f0*/  ISETP.GE.AND P6, PT, R7, R2, PT ;  /* 0x000000020700720c */ /* 0x000fe40003fc6270 */
[----:B---3--:R-:W-:-:S07]  /*0600*/  @!P5 VIMNMX R0, PT, PT, R0, R24, !PT ;  /* 0x000000180000d248 */ /* 0x008fce0007fe0100 */
[----:B------:R-:W1:Y:S01]  /*0610*/  @!P2 LDC.64 R20, c[0x0][0x390] ;  /* 0x0000e400ff14ab82 */ /* 0x000e620000000a00 */
[----:B------:R-:W-:Y:S02]  /*0620*/  ISETP.GE.AND P5, PT, R23, R2, PT ;  /* 0x000000021700720c */ /* 0x000fe40003fa6270 */
[----:B------:R-:W-:-:S05]  /*0630*/  @!P4 VIMNMX R0, PT, PT, R0, R17, !PT ;  /* 0x000000110000c248 */ /* 0x000fca0007fe0100 */
[----:B------:R-:W2:Y:S01]  /*0640*/  @!P6 LDC.64 R18, c[0x0][0x390] ;  /* 0x0000e400ff12eb82 */ /* 0x000ea20000000a00 */
[----:B------:R-:W-:Y:S02]  /*0650*/  ISETP.GE.AND P4, PT, R25, R2, PT ;  /* 0x000000021900720c */ /* 0x000fe40003f86270 */
[----:B------:R-:W-:-:S05]  /*0660*/  @!P3 VIMNMX R0, PT, PT, R0, R15, !PT ;  /* 0x0000000f0000b248 */ /* 0x000fca0007fe0100 */
[----:B0-----:R-:W0:Y:S01]  /*0670*/  @!P5 LDC.64 R8, c[0x0][0x390] ;  /* 0x0000e400ff08db82 */ /* 0x001e220000000a00 */
[----:B------:R-:W-:Y:S02]  /*0680*/  ISETP.GE.AND P3, PT, R27, R2, PT ;  /* 0x000000021b00720c */ /* 0x000fe40003f66270 */
[----:B------:R-:W-:-:S05]  /*0690*/  @!P1 VIMNMX R0, PT, PT, R0, R13, !PT ;  /* 0x0000000d00009248 */ /* 0x000fca0007fe0100 */
[----:B------:R-:W3:Y:S01]  /*06a0*/  @!P4 LDC.64 R16, c[0x0][0x390] ;  /* 0x0000e400ff10cb82 */ /* 0x000ee20000000a00 */
[----:B------:R-:W-:-:S07]  /*06b0*/  ISETP.GE.AND P1, PT, R29, R2, PT ;  /* 0x000000021d00720c */ /* 0x000fce0003f26270 */
[----:B------:R-:W4:Y:S01]  /*06c0*/  @!P3 LDC.64 R14, c[0x0][0x390] ;  /* 0x0000e400ff0ebb82 */ /* 0x000f220000000a00 */
[----:B-1----:R-:W-:-:S04]  /*06d0*/  @!P2 IMAD.WIDE R20, R22, 0x4, R20 ;  /* 0x000000041614a825 */ /* 0x002fc800078e0214 */
[----:B--2---:R-:W-:Y:S02]  /*06e0*/  @!P6 IMAD.WIDE R18, R7, 0x4, R18 ;  /* 0x000000040712e825 */ /* 0x004fe400078e0212 */
[----:B------:R-:W2:Y:S01]  /*06f0*/  @!P2 LDG.E R21, desc[UR4][R20.64] ;  /* 0x000000041415a981 */ /* 0x000ea2000c1e1900 */
[----:B------:R-:W1:Y:S01]  /*0700*/  @!P1 LDC.64 R12, c[0x0][0x390] ;  /* 0x0000e400ff0c9b82 */ /* 0x000e620000000a00 */
[----:B0-----:R-:W-:Y:S02]  /*0710*/  @!P5 IMAD.WIDE R8, R23, 0x4, R8 ;  /* 0x000000041708d825 */ /* 0x001fe400078e0208 */
[----:B------:R-:W5:Y:S04]  /*0720*/  @!P6 LDG.E R19, desc[UR4][R18.64] ;  /* 0x000000041213e981 */ /* 0x000f68000c1e1900 */
[----:B------:R-:W5:Y:S01]  /*0730*/  @!P5 LDG.E R9, desc[UR4][R8.64] ;  /* 0x000000040809d981 */ /* 0x000f62000c1e1900 */
[----:B---3--:R-:W-:-:S06]  /*0740*/  @!P4 IMAD.WIDE R16, R25, 0x4, R16 ;  /* 0x000000041910c825 */ /* 0x008fcc00078e0210 */
[----:B------:R-:W3:Y:S01]  /*0750*/  @!P4 LDG.E R17, desc[UR4][R16.64] ;  /* 0x000000041011c981 */ /* 0x000ee2000c1e1900 */
[----:B----4-:R-:W-:-:S06]  /*0760*/  @!P3 IMAD.WIDE R14, R27, 0x4, R14 ;  /* 0x000000041b0eb825 */ /* 0x010fcc00078e020e */
[----:B------:R-:W4:Y:S01]  /*0770*/  @!P3 LDG.E R15, desc[UR4][R14.64] ;  /* 0x000000040e0fb981 */ /* 0x000f22000c1e1900 */
[----:B-1----:R-:W-:-:S06]  /*0780*/  @!P1 IMAD.WIDE R12, R29, 0x4, R12 ;  /* 0x000000041d0c9825 */ /* 0x002fcc00078e020c */
[----:B------:R-:W4:Y:S01]  /*0790*/  @!P1 LDG.E R13, desc[UR4][R12.64] ;  /* 0x000000040c0d9981 */ /* 0x000f22000c1e1900 */
[----:B------:R-:W-:Y:S02]  /*07a0*/  VIADD R5, R5, 0x10 ;  /* 0x0000001005057836 */ /* 0x000fe40000000000 */
[----:B------:R-:W-:Y:S01]  /*07b0*/  VIADD R6, R6, 0x10 ;  /* 0x0000001006067836 */ /* 0x000fe20000000000 */
[----:B--2---:R-:W-:Y:S02]  /*07c0*/  @!P2 VIMNMX R0, PT, PT, R0, R21, !PT ;  /* 0x000000150000a248 */ /* 0x004fe40007fe0100 */
[----:B------:R-:W-:Y:S02]  /*07d0*/  ISETP.NE.AND P2, PT, R5, RZ, PT ;  /* 0x000000ff0500720c */ /* 0x000fe40003f45270 */
[----:B-----5:R-:W-:-:S04]  /*07e0*/  @!P6 VIMNMX R0, PT, PT, R0, R19, !PT ;  /* 0x000000130000e248 */ /* 0x020fc80007fe0100 */
[----:B------:R-:W-:-:S04]  /*07f0*/  @!P5 VIMNMX R0, PT, PT, R0, R9, !PT ;  /* 0x000000090000d248 */ /* 0x000fc80007fe0100 */
[----:B---3--:R-:W-:-:S04]  /*0800*/  @!P4 VIMNMX R0, PT, PT, R0, R17, !PT ;  /* 0x000000110000c248 */ /* 0x008fc80007fe0100 */
[----:B----4-:R-:W-:-:S04]  /*0810*/  @!P3 VIMNMX R0, PT, PT, R0, R15, !PT ;  /* 0x0000000f0000b248 */ /* 0x010fc80007fe0100 */
[----:B------:R-:W-:Y:S01]  /*0820*/  @!P1 VIMNMX R0, PT, PT, R0, R13, !PT ;  /* 0x0000000d00009248 */ /* 0x000fe20007fe0100 */
[----:B------:R-:W-:Y:S06]  /*0830*/  @P2 BRA `(.L_x_57) ;  /* 0xfffffff8006c2947 */ /* 0x000fec000383ffff */
.L_x_56:
[----:B------:R-:W-:Y:S05]  /*0840*/  BSYNC.RECONVERGENT B1 ;  /* 0x0000000000017941 */ /* 0x000fea0003800200 */
.L_x_55:
        /* <DEDUP_REMOVED lines=16> */
[----:B---3--:R-:W-:-:S11]  /*0950*/  ISETP.GE.AND P1, PT, R13, R2, PT ;  /* 0x000000020d00720c */ /* 0x008fd60003f26270 */
[----:B------:R-:W0:Y:S08]  /*0960*/  @!P6 LDC.64 R10, c[0x0][0x390] ;  /* 0x0000e400ff0aeb82 */ /* 0x000e300000000a00 */
[----:B------:R-:W1:Y:S01]  /*0970*/  @!P1 LDC.64 R8, c[0x0][0x390] ;  /* 0x0000e400ff089b82 */ /* 0x000e620000000a00 */
[----:B0-----:R-:W-:Y:S02]  /*0980*/  @!P6 IMAD.WIDE R10, R7, 0x4, R10 ;  /* 0x00000004070ae825 */ /* 0x001fe400078e020a */
[----:B------:R0:W2:Y:S04]  /*0990*/  LDG.E R7, desc[UR4][R4.64+0x14] ;  /* 0x0000140404077981 */ /* 0x0000a8000c1e1900 */
[----:B------:R-:W3:Y:S01]  /*09a0*/  @!P6 LDG.E R11, desc[UR4][R10.64] ;  /* 0x000000040a0be981 */ /* 0x000ee2000c1e1900 */
[----:B-1----:R-:W-:-:S06]  /*09b0*/  @!P1 IMAD.WIDE R8, R13, 0x4, R8 ;  /* 0x000000040d089825 */ /* 0x002fcc00078e0208 */
[----:B------:R-:W3:Y:S01]  /*09c0*/  @!P1 LDG.E R9, desc[UR4][R8.64] ;  /* 0x0000000408099981 */ /* 0x000ee2000c1e1900 */
[-C--:B----4-:R-:W-:Y:S02]  /*09d0*/  ISETP.GE.AND P2, PT, R27, R2.reuse, PT ;  /* 0x000000021b00720c */ /* 0x090fe40003f46270 */
[-C--:B-----5:R-:W-:Y:S02]  /*09e0*/  ISETP.GE.AND P3, PT, R25, R2.reuse, PT ;  /* 0x000000021900720c */ /* 0x0a0fe40003f66270 */
[----:B------:R-:W-:-:S09]  /*09f0*/  ISETP.GE.AND P4, PT, R23, R2, PT ;  /* 0x000000021700720c */ /* 0x000fd20003f86270 */
[----:B------:R-:W1:Y:S08]  /*0a00*/  @!P2 LDC.64 R16, c[0x0][0x390] ;  /* 0x0000e400ff10ab82 */ /* 0x000e700000000a00 */
[----:B------:R-:W4:Y:S08]  /*0a10*/  @!P3 LDC.64 R14, c[0x0][0x390] ;  /* 0x0000e400ff0ebb82 */ /* 0x000f300000000a00 */
[----:B0-----:R-:W0:Y:S01]  /*0a20*/  @!P4 LDC.64 R4, c[0x0][0x390] ;  /* 0x0000e400ff04cb82 */ /* 0x001e220000000a00 */
[----:B-1----:R-:W-:-:S06]  /*0a30*/  @!P2 IMAD.WIDE R16, R27, 0x4, R16 ;  /* 0x000000041b10a825 */ /* 0x002fcc00078e0210 */
[----:B------:R-:W5:Y:S01]  /*0a40*/  @!P2 LDG.E R17, desc[UR4][R16.64] ;  /* 0x000000041011a981 */ /* 0x000f62000c1e1900 */
[----:B----4-:R-:W-:-:S06]  /*0a50*/  @!P3 IMAD.WIDE R14, R25, 0x4, R14 ;  /* 0x00000004190eb825 */ /* 0x010fcc00078e020e */
[----:B------:R-:W4:Y:S01]  /*0a60*/  @!P3 LDG.E R15, desc[UR4][R14.64] ;  /* 0x000000040e0fb981 */ /* 0x000f22000c1e1900 */
[----:B0-----:R-:W-:-:S06]  /*0a70*/  @!P4 IMAD.WIDE R4, R23, 0x4, R4 ;  /* 0x000000041704c825 */ /* 0x001fcc00078e0204 */
[----:B------:R-:W4:Y:S01]  /*0a80*/  @!P4 LDG.E R5, desc[UR4][R4.64] ;  /* 0x000000040405c981 */ /* 0x000f22000c1e1900 */
[-C--:B--2---:R-:W-:Y:S02]  /*0a90*/  ISETP.GE.AND P5, PT, R7, R2.reuse, PT ;  /* 0x000000020700720c */ /* 0x084fe40003fa6270 */
[----:B---3--:R-:W-:Y:S02]  /*0aa0*/  @!P6 VIMNMX R0, PT, PT, R0, R11, !PT ;  /* 0x0000000b0000e248 */ /* 0x008fe40007fe0100 */
[-C--:B------:R-:W-:Y:S02]  /*0ab0*/  ISETP.GE.AND P6, PT, R19, R2.reuse, PT ;  /* 0x000000021300720c */ /* 0x080fe40003fc6270 */
[----:B------:R-:W-:Y:S02]  /*0ac0*/  @!P1 VIMNMX R0, PT, PT, R0, R9, !PT ;  /* 0x0000000900009248 */ /* 0x000fe40007fe0100 */
[----:B------:R-:W-:-:S05]  /*0ad0*/  ISETP.GE.AND P1, PT, R21, R2, PT ;  /* 0x000000021500720c */ /* 0x000fca0003f26270 */
[----:B------:R-:W0:Y:S08]  /*0ae0*/  @!P5 LDC.64 R8, c[0x0][0x390] ;  /* 0x0000e400ff08db82 */ /* 0x000e300000000a00 */
[----:B------:R-:W1:Y:S08]  /*0af0*/  @!P6 LDC.64 R10, c[0x0][0x390] ;  /* 0x0000e400ff0aeb82 */ /* 0x000e700000000a00 */
[----:B------:R-:W2:Y:S01]  /*0b00*/  @!P1 LDC.64 R12, c[0x0][0x390] ;  /* 0x0000e400ff0c9b82 */ /* 0x000ea20000000a00 */
[----:B0-----:R-:W-:-:S06]  /*0b10*/  @!P5 IMAD.WIDE R8, R7, 0x4, R8 ;  /* 0x000000040708d825 */ /* 0x001fcc00078e0208 */
[----:B------:R-:W3:Y:S01]  /*0b20*/  @!P5 LDG.E R9, desc[UR4][R8.64] ;  /* 0x000000040809d981 */ /* 0x000ee2000c1e1900 */
[----:B-1----:R-:W-:-:S06]  /*0b30*/  @!P6 IMAD.WIDE R10, R19, 0x4, R10 ;  /* 0x00000004130ae825 */ /* 0x002fcc00078e020a */
[----:B------:R-:W3:Y:S01]  /*0b40*/  @!P6 LDG.E R11, desc[UR4][R10.64] ;  /* 0x000000040a0be981 */ /* 0x000ee2000c1e1900 */
[----:B--2---:R-:W-:-:S06]  /*0b50*/  @!P1 IMAD.WIDE R12, R21, 0x4, R12 ;  /* 0x00000004150c9825 */ /* 0x004fcc00078e020c */
[----:B------:R-:W2:Y:S01]  /*0b60*/  @!P1 LDG.E R13, desc[UR4][R12.64] ;  /* 0x000000040c0d9981 */ /* 0x000ea2000c1e1900 */
[----:B-----5:R-:W-:-:S04]  /*0b70*/  @!P2 VIMNMX R0, PT, PT, R0, R17, !PT ;  /* 0x000000110000a248 */ /* 0x020fc80007fe0100 */
[----:B----4-:R-:W-:-:S04]  /*0b80*/  @!P3 VIMNMX R0, PT, PT, R0, R15, !PT ;  /* 0x0000000f0000b248 */ /* 0x010fc80007fe0100 */
[----:B------:R-:W-:Y:S01]  /*0b90*/  @!P4 VIMNMX R0, PT, PT, R0, R5, !PT ;  /* 0x000000050000c248 */ /* 0x000fe20007fe0100 */
[----:B------:R-:W-:-:S03]  /*0ba0*/  VIADD R6, R6, 0x8 ;  /* 0x0000000806067836 */ /* 0x000fc60000000000 */
[----:B---3--:R-:W-:-:S04]  /*0bb0*/  @!P5 VIMNMX R0, PT, PT, R0, R9, !PT ;  /* 0x000000090000d248 */ /* 0x008fc80007fe0100 */
[----:B------:R-:W-:-:S04]  /*0bc0*/  @!P6 VIMNMX R0, PT, PT, R0, R11, !PT ;  /* 0x0000000b0000e248 */ /* 0x000fc80007fe0100 */
[----:B--2---:R-:W-:-:S07]  /*0bd0*/  @!P1 VIMNMX R0, PT, PT, R0, R13, !PT ;  /* 0x0000000d00009248 */ /* 0x004fce0007fe0100 */
.L_x_59:
[----:B------:R-:W-:Y:S05]  /*0be0*/  BSYNC.RECONVERGENT B1 ;  /* 0x0000000000017941 */ /* 0x000fea0003800200 */
.L_x_58:
        /* <DEDUP_REMOVED lines=20> */
[----:B0-----:R-:W-:-:S06]  /*0d30*/  @!P0 IMAD.WIDE R10, R7, 0x4, R10 ;  /* 0x00000004070a8825 */ /* 0x001fcc00078e020a */
[----:B------:R-:W4:Y:S01]  /*0d40*/  @!P0 LDG.E R11, desc[UR4][R10.64] ;  /* 0x000000040a0b8981 */ /* 0x000f22000c1e1900 */
[----:B-1----:R-:W-:-:S06]  /*0d50*/  @!P1 IMAD.WIDE R12, R17, 0x4, R12 ;  /* 0x00000004110c9825 */ /* 0x002fcc00078e020c */
[----:B------:R-:W5:Y:S01]  /*0d60*/  @!P1 LDG.E R13, desc[UR4][R12.64] ;  /* 0x000000040c0d9981 */ /* 0x000f62000c1e1900 */
[----:B--2---:R-:W-:-:S06]  /*0d70*/  @!P2 IMAD.WIDE R8, R19, 0x4, R8 ;  /* 0x000000041308a825 */ /* 0x004fcc00078e0208 */
[----:B------:R-:W2:Y:S01]  /*0d80*/  @!P2 LDG.E R9, desc[UR4][R8.64] ;  /* 0x000000040809a981 */ /* 0x000ea2000c1e1900 */
[----:B---3--:R-:W-:-:S06]  /*0d90*/  @!P3 IMAD.WIDE R4, R21, 0x4, R4 ;  /* 0x000000041504b825 */ /* 0x008fcc00078e0204 */
[----:B------:R-:W3:Y:S01]  /*0da0*/  @!P3 LDG.E R5, desc[UR4][R4.64] ;  /* 0x000000040405b981 */ /* 0x000ee2000c1e1900 */
[----:B------:R-:W-:Y:S01]  /*0db0*/  VIADD R6, R6, 0x4 ;  /* 0x0000000406067836 */ /* 0x000fe20000000000 */
[----:B----4-:R-:W-:-:S04]  /*0dc0*/  @!P0 VIMNMX R0, PT, PT, R0, R11, !PT ;  /* 0x0000000b00008248 */ /* 0x010fc80007fe0100 */
[----:B-----5:R-:W-:-:S04]  /*0dd0*/  @!P1 VIMNMX R0, PT, PT, R0, R13, !PT ;  /* 0x0000000d00009248 */ /* 0x020fc80007fe0100 */
[----:B--2---:R-:W-:-:S04]  /*0de0*/  @!P2 VIMNMX R0, PT, PT, R0, R9, !PT ;  /* 0x000000090000a248 */ /* 0x004fc80007fe0100 */
[----:B---3--:R-:W-:-:S07]  /*0df0*/  @!P3 VIMNMX R0, PT, PT, R0, R5, !PT ;  /* 0x000000050000b248 */ /* 0x008fce0007fe0100 */
.L_x_61:
[----:B------:R-:W-:Y:S05]  /*0e00*/  BSYNC.RECONVERGENT B1 ;  /* 0x0000000000017941 */ /* 0x000fea0003800200 */
.L_x_60:
[----:B------:R-:W-:Y:S05]  /*0e10*/  @!P4 BRA `(.L_x_54) ;  /* 0x000000000034c947 */ /* 0x000fea0003800000 */
[----:B------:R-:W0:Y:S01]  /*0e20*/  LDC.64 R10, c[0x0][0x388] ;  /* 0x0000e200ff0a7b82 */ /* 0x000e220000000a00 */
[----:B------:R-:W-:-:S07]  /*0e30*/  IMAD.MOV R3, RZ, RZ, -R3 ;  /* 0x000000ffff037224 */ /* 0x000fce00078e0a03 */
.L_x_62:
[----:B0-----:R-:W-:-:S06]  /*0e40*/  IMAD.WIDE R4, R6, 0x4, R10 ;  /* 0x0000000406047825 */ /* 0x001fcc00078e020a */
[----:B------:R-:W2:Y:S02]  /*0e50*/  LDG.E R5, desc[UR4][R4.64] ;  /* 0x0000000404057981 */ /* 0x000ea4000c1e1900 */
[----:B--2---:R-:W-:-:S13]  /*0e60*/  ISETP.GE.AND P0, PT, R5, R2, PT ;  /* 0x000000020500720c */ /* 0x004fda0003f06270 */
[----:B------:R-:W0:Y:S02]  /*0e70*/  @!P0 LDC.64 R8, c[0x0][0x390] ;  /* 0x0000e400ff088b82 */ /* 0x000e240000000a00 */
[----:B0-----:R-:W-:-:S06]  /*0e80*/  @!P0 IMAD.WIDE R8, R5, 0x4, R8 ;  /* 0x0000000405088825 */ /* 0x001fcc00078e0208 */
[----:B------:R-:W2:Y:S01]  /*0e90*/  @!P0 LDG.E R9, desc[UR4][R8.64] ;  /* 0x0000000408098981 */ /* 0x000ea2000c1e1900 */
[----:B------:R-:W-:Y:S02]  /*0ea0*/  VIADD R3, R3, 0x1 ;  /* 0x0000000103037836 */ /* 0x000fe40000000000 */
[----:B------:R-:W-:-:S03]  /*0eb0*/  VIADD R6, R6, 0x1 ;  /* 0x0000000106067836 */ /* 0x000fc60000000000 */
[----:B------:R-:W-:Y:S02]  /*0ec0*/  ISETP.NE.AND P1, PT, R3, RZ, PT ;  /* 0x000000ff0300720c */ /* 0x000fe40003f25270 */
[----:B--2---:R-:W-:-:S11]  /*0ed0*/  @!P0 VIMNMX R0, PT, PT, R0, R9, !PT ;  /* 0x0000000900008248 */ /* 0x004fd60007fe0100 */
[----:B------:R-:W-:Y:S05]  /*0ee0*/  @P1 BRA `(.L_x_62) ;  /* 0xfffffffc00d41947 */ /* 0x000fea000383ffff */
.L_x_54:
[----:B------:R-:W-:Y:S05]  /*0ef0*/  BSYNC.RECONVERGENT B0 ;  /* 0x0000000000007941 */ /* 0x000fea0003800200 */
.L_x_53:
        /* <DEDUP_REMOVED lines=11> */
.L_x_63:
        /* <DEDUP_REMOVED lines=13> */
.L_x_74:


//--------------------- .text.cast_i64_to_i32     --------------------------
	.section	.text.cast_i64_to_i32,"ax",@progbits
	.align	128
        .global         cast_i64_to_i32
        .type           cast_i64_to_i32,@function
        .size           cast_i64_to_i32,(.L_x_75 - cast_i64_to_i32)
        .other          cast_i64_to_i32,@"STO_CUDA_ENTRY STV_DEFAULT"
cast_i64_to_i32:
.text.cast_i64_to_i32:
        /* <DEDUP_REMOVED lines=10> */
[----:B------:R-:W2:Y:S01]  /*00a0*/  LDC.64 R4, c[0x0][0x388] ;  /* 0x0000e200ff047b82 */ /* 0x000ea20000000a00 */
[----:B0-----:R-:W-:-:S06]  /*00b0*/  IMAD.WIDE R2, R7, 0x8, R2 ;  /* 0x0000000807027825 */ /* 0x001fcc00078e0202 */
[----:B-1----:R-:W3:Y:S01]  /*00c0*/  LDG.E R3, desc[UR4][R2.64] ;  /* 0x0000000402037981 */ /* 0x002ee2000c1e1900 */
[----:B--2---:R-:W-:-:S05]  /*00d0*/  IMAD.WIDE R4, R7, 0x4, R4 ;  /* 0x0000000407047825 */ /* 0x004fca00078e0204 */
[----:B---3--:R-:W-:Y:S01]  /*00e0*/  STG.E desc[UR4][R4.64], R3 ;  /* 0x0000000304007986 */ /* 0x008fe2000c101904 */
[----:B------:R-:W-:Y:S05]  /*00f0*/  EXIT ;  /* 0x000000000000794d */ /* 0x000fea0003800000 */
.L_x_64:
        /* <DEDUP_REMOVED lines=16> */
.L_x_75:


//--------------------- .nv.shared.build_lower_map --------------------------
	.section	.nv.shared.build_lower_map,"aw",@nobits
	.sectionflags	@""
	.align	16
	.zero		1024


//--------------------- .nv.shared.reserved.0     --------------------------
	.section	.nv.shared.reserved.0,"aw",@nobits
	.weak		__nv_reservedSMEM_offset_0_alias
	.size		__nv_reservedSMEM_offset_0_alias, 0, 64
	.other		__nv_reservedSMEM_offset_0_alias,@"STO_CUDA_RESERVED_SHARED STV_DEFAULT"
__nv_reservedSMEM_offset_0_alias:
	.zero		0
	.zero		64


//--------------------- .nv.shared.count_lower_per_row --------------------------
	.section	.nv.shared.count_lower_per_row,"aw",@nobits
	.sectionflags	@""
	.align	16
	.zero		1024


//--------------------- .nv.shared.build_lu_maps  --------------------------
	.section	.nv.shared.build_lu_maps,"aw",@nobits
	.sectionflags	@""
	.align	16
	.zero		1024


//--------------------- .nv.shared.count_lu_per_row --------------------------
	.section	.nv.shared.count_lu_per_row,"aw",@nobits
	.sectionflags	@""
	.align	16
	.zero		1024


//--------------------- .nv.shared.classify_lu_entries --------------------------
	.section	.nv.shared.classify_lu_entries,"aw",@nobits
	.sectionflags	@""
	.align	16
	.zero		1024


//--------------------- .nv.shared.scatter_by_level --------------------------
	.section	.nv.shared.scatter_by_level,"aw",@nobits
	.sectionflags	@""
	.align	16
	.zero		1024


//--------------------- .nv.shared.histogram_levels --------------------------
	.section	.nv.shared.histogram_levels,"aw",@nobits
	.sectionflags	@""
	.align	16
	.zero		1024


//--------------------- .nv.shared.reduce_max_i32 --------------------------
	.section	.nv.shared.reduce_max_i32,"aw",@nobits
	.sectionflags	@""
	.align	16
	.zero		1024


//--------------------- .nv.shared.compute_levels_upper_iter --------------------------
	.section	.nv.shared.compute_levels_upper_iter,"aw",@nobits
	.sectionflags	@""
	.align	16
	.zero		1024


//--------------------- .nv.shared.compute_levels_lower_iter --------------------------
	.section	.nv.shared.compute_levels_lower_iter,"aw",@nobits
	.sectionflags	@""
	.align	16
	.zero		1024


//--------------------- .nv.shared.cast_i64_to_i32 --------------------------
	.section	.nv.shared.cast_i64_to_i32,"aw",@nobits
	.sectionflags	@""
	.align	16
	.zero		1024


//--------------------- .nv.constant0.build_lower_map --------------------------
	.section	.nv.constant0.build_lower_map,"a",@progbits
	.sectionflags	@""
	.align	4
.nv.constant0.build_lower_map:
	.zero		940


//--------------------- .nv.constant0.count_lower_per_row --------------------------
	.section	.nv.constant0.count_lower_per_row,"a",@progbits
	.sectionflags	@""
	.align	4
.nv.constant0.count_lower_per_row:
	.zero		924


//--------------------- .nv.constant0.build_lu_maps --------------------------
	.section	.nv.constant0.build_lu_maps,"a",@progbits
	.sectionflags	@""
	.align	4
.nv.constant0.build_lu_maps:
	.zero		964


//--------------------- .nv.constant0.count_lu_per_row --------------------------
	.section	.nv.constant0.count_lu_per_row,"a",@progbits
	.sectionflags	@""
	.align	4
.nv.constant0.count_lu_per_row:
	.zero		932


//--------------------- .nv.constant0.classify_lu_entries --------------------------
	.section	.nv.constant0.classify_lu_entries,"a",@progbits
	.sectionflags	@""
	.align	4
.nv.constant0.classify_lu_entries:
	.zero		932


//--------------------- .nv.constant0.scatter_by_level --------------------------
	.section	.nv.constant0.scatter_by_level,"a",@progbits
	.sectionflags	@""
	.align	4
.nv.constant0.scatter_by_level:
	.zero		932


//--------------------- .nv.constant0.histogram_levels --------------------------
	.section	.nv.constant0.histogram_levels,"a",@progbits
	.sectionflags	@""
	.align	4
.nv.constant0.histogram_levels:
	.zero		916


//--------------------- .nv.constant0.reduce_max_i32 --------------------------
	.section	.nv.constant0.reduce_max_i32,"a",@progbits
	.sectionflags	@""
	.align	4
.nv.constant0.reduce_max_i32:
	.zero		916


//--------------------- .nv.constant0.compute_levels_upper_iter --------------------------
	.section	.nv.constant0.compute_levels_upper_iter,"a",@progbits
	.sectionflags	@""
	.align	4
.nv.constant0.compute_levels_upper_iter:
	.zero		932


//--------------------- .nv.constant0.compute_levels_lower_iter --------------------------
	.section	.nv.constant0.compute_levels_lower_iter,"a",@progbits
	.sectionflags	@""
	.align	4
.nv.constant0.compute_levels_lower_iter:
	.zero		932


//--------------------- .nv.constant0.cast_i64_to_i32 --------------------------
	.section	.nv.constant0.cast_i64_to_i32,"a",@progbits
	.sectionflags	@""
	.align	4
.nv.constant0.cast_i64_to_i32:
	.zero		916


//--------------------- SYMBOLS --------------------------

	.type		.nv.reservedSmem.offset0,@object
	.size		.nv.reservedSmem.offset0,0x4
	.type		.nv.reservedSmem.cap,@object
	.size		.nv.reservedSmem.cap,0x4
